	.target	sm_100a

	.elftype	@"ET_EXEC"


//--------------------- .note.nv.tkinfo           --------------------------
	.section	.note.nv.tkinfo,"",@"SHT_NOTE"
	.sectionflags	@"SHF_NOTE_NV_TKINFO"
	.tkinfo
        /*0018*/ 	.word	0x00000002
        /*0030*/ 	.string	""
        /*0030*/ 	.string	"ptxas"
        /*0030*/ 	.string	"Cuda compilation tools, release 13.0, V13.0.88"
        /*0030*/ 	.string	"Build cuda_13.0.r13.0/compiler.36424714_0"
        /*0030*/ 	.string	"-arch sm_100a -m 64 "



//--------------------- .note.nv.cuinfo           --------------------------
	.section	.note.nv.cuinfo,"",@"SHT_NOTE"
	.sectionflags	@"SHF_NOTE_NV_CUINFO"
        /*0018*/ 	.short	0x0002
        /*001a*/ 	.short	0x0064
        /*001c*/ 	.short	0x0082
	.zero		2


//--------------------- .nv.info                  --------------------------
	.section	.nv.info,"",@"SHT_CUDA_INFO"
	.align	4


	//----- nvinfo : EIATTR_REGCOUNT
	.align		4
        /*0000*/ 	.byte	0x04, 0x2f
        /*0002*/ 	.short	(.L_19 - .L_18)
	.align		4
.L_18:
        /*0004*/ 	.word	index@(_ZN7cutlass13device_kernelINS_4gemm6kernel13GemmUniversalIN4cute5tupleIJiiiiEEENS1_10collective13CollectiveMmaINS1_35MainloopSm100TmaUmmaWarpSpecializedILi3ELi2ELi4ENS5_IJNS4_1CILi2EEESB_NSA_ILi1EEEEEEEENS5_IJNSA_ILi256EEENSA_ILi64EEENSA_ILi32EEEEEENS_10bfloat16_tENS5_IJlSC_lEEESJ_SK_NS4_8TiledMMAINS4_8MMA_AtomIJNS4_26SM100_MMA_F16BF16_2x1SM_SSISJ_SJ_fLi256ELi64ELNS4_4UMMA5MajorE0ELSP_0ELNSO_7ScaleInE0ELSQ_0EEEEEENS4_6LayoutINS5_IJSC_SC_SC_EEENS5_IJNSA_ILi0EEESV_SV_EEEEENS5_IJNS4_10UnderscoreESY_SY_EEEEENS4_28SM100_TMA_2SM_LOAD_MULTICASTENS4_14ComposedLayoutINS4_7SwizzleILi2ELi4ELi3EEENS4_18smem_ptr_flag_bitsILi16EEENST_INS5_IJNSA_ILi8EEESH_EEENS5_IJSH_SC_EEEEEEEvNS4_8identityENS4_18SM100_TMA_2SM_LOADES1B_vS1C_EENS_8epilogue10collective18CollectiveEpilogueINS1F_23Sm100TmaWarpSpecializedILi3ELi2ELi32ELb1ELb0EEEJNS5_IJNSA_ILi128EEESG_SH_EEENS5_IJNST_IS1K_SC_EENST_ISH_SC_EEEEESJ_SK_SJ_SK_NS1F_6fusion15FusionCallbacksIS1J_NS1P_17LinearCombinationISJ_fSJ_fLNS_15FloatRoundStyleE2EEES1L_S1O_JEEENS4_5SM1004TMEM4LOAD26SM100_TMEM_LOAD_32dp32b32xENS4_13SM90_TMA_LOADES1B_NS4_39AutoVectorizingCopyWithAssumedAlignmentILi128EEENS4_14SM90_TMA_STOREES1B_S21_S21_EEEvvEEEEvNT_6ParamsE)
        /*0008*/ 	.word	0x00000078


	//----- nvinfo : EIATTR_FRAME_SIZE
	.align		4
.L_19:
        /*000c*/ 	.byte	0x04, 0x11
        /*000e*/ 	.short	(.L_21 - .L_20)
	.align		4
.L_20:
        /*0010*/ 	.word	index@($__internal_2_$__cuda_sm10x_tcgen05_guardrail_trap_unallocated_columns_being_dealloced)
        /*0014*/ 	.word	0x00000000


	//----- nvinfo : EIATTR_FRAME_SIZE
	.align		4
.L_21:
        /*0018*/ 	.byte	0x04, 0x11
        /*001a*/ 	.short	(.L_23 - .L_22)
	.align		4
.L_22:
        /*001c*/ 	.word	index@($__internal_1_$__cuda_sm10x_tcgen05_guardrail_trap_phase_invalid_during_alloc)
        /*0020*/ 	.word	0x00000000


	//----- nvinfo : EIATTR_FRAME_SIZE
	.align		4
.L_23:
        /*0024*/ 	.byte	0x04, 0x11
        /*0026*/ 	.short	(.L_25 - .L_24)
	.align		4
.L_24:
        /*0028*/ 	.word	index@($__internal_0_$__cuda_sm10x_tcgen05_guardrail_trap_col_being_dealloced_not_returned_by_alloc)
        /*002c*/ 	.word	0x00000000


	//----- nvinfo : EIATTR_FRAME_SIZE
	.align		4
.L_25:
        /*0030*/ 	.byte	0x04, 0x11
        /*0032*/ 	.short	(.L_27 - .L_26)
	.align		4
.L_26:
        /*0034*/ 	.word	index@(_ZN7cutlass13device_kernelINS_4gemm6kernel13GemmUniversalIN4cute5tupleIJiiiiEEENS1_10collective13CollectiveMmaINS1_35MainloopSm100TmaUmmaWarpSpecializedILi3ELi2ELi4ENS5_IJNS4_1CILi2EEESB_NSA_ILi1EEEEEEEENS5_IJNSA_ILi256EEENSA_ILi64EEENSA_ILi32EEEEEENS_10bfloat16_tENS5_IJlSC_lEEESJ_SK_NS4_8TiledMMAINS4_8MMA_AtomIJNS4_26SM100_MMA_F16BF16_2x1SM_SSISJ_SJ_fLi256ELi64ELNS4_4UMMA5MajorE0ELSP_0ELNSO_7ScaleInE0ELSQ_0EEEEEENS4_6LayoutINS5_IJSC_SC_SC_EEENS5_IJNSA_ILi0EEESV_SV_EEEEENS5_IJNS4_10UnderscoreESY_SY_EEEEENS4_28SM100_TMA_2SM_LOAD_MULTICASTENS4_14ComposedLayoutINS4_7SwizzleILi2ELi4ELi3EEENS4_18smem_ptr_flag_bitsILi16EEENST_INS5_IJNSA_ILi8EEESH_EEENS5_IJSH_SC_EEEEEEEvNS4_8identityENS4_18SM100_TMA_2SM_LOADES1B_vS1C_EENS_8epilogue10collective18CollectiveEpilogueINS1F_23Sm100TmaWarpSpecializedILi3ELi2ELi32ELb1ELb0EEEJNS5_IJNSA_ILi128EEESG_SH_EEENS5_IJNST_IS1K_SC_EENST_ISH_SC_EEEEESJ_SK_SJ_SK_NS1F_6fusion15FusionCallbacksIS1J_NS1P_17LinearCombinationISJ_fSJ_fLNS_15FloatRoundStyleE2EEES1L_S1O_JEEENS4_5SM1004TMEM4LOAD26SM100_TMEM_LOAD_32dp32b32xENS4_13SM90_TMA_LOADES1B_NS4_39AutoVectorizingCopyWithAssumedAlignmentILi128EEENS4_14SM90_TMA_STOREES1B_S21_S21_EEEvvEEEEvNT_6ParamsE)
        /*0038*/ 	.word	0x00000000


	//----- nvinfo : EIATTR_MIN_STACK_SIZE
	.align		4
.L_27:
        /*003c*/ 	.byte	0x04, 0x12
        /*003e*/ 	.short	(.L_29 - .L_28)
	.align		4
.L_28:
        /*0040*/ 	.word	index@(_ZN7cutlass13device_kernelINS_4gemm6kernel13GemmUniversalIN4cute5tupleIJiiiiEEENS1_10collective13CollectiveMmaINS1_35MainloopSm100TmaUmmaWarpSpecializedILi3ELi2ELi4ENS5_IJNS4_1CILi2EEESB_NSA_ILi1EEEEEEEENS5_IJNSA_ILi256EEENSA_ILi64EEENSA_ILi32EEEEEENS_10bfloat16_tENS5_IJlSC_lEEESJ_SK_NS4_8TiledMMAINS4_8MMA_AtomIJNS4_26SM100_MMA_F16BF16_2x1SM_SSISJ_SJ_fLi256ELi64ELNS4_4UMMA5MajorE0ELSP_0ELNSO_7ScaleInE0ELSQ_0EEEEEENS4_6LayoutINS5_IJSC_SC_SC_EEENS5_IJNSA_ILi0EEESV_SV_EEEEENS5_IJNS4_10UnderscoreESY_SY_EEEEENS4_28SM100_TMA_2SM_LOAD_MULTICASTENS4_14ComposedLayoutINS4_7SwizzleILi2ELi4ELi3EEENS4_18smem_ptr_flag_bitsILi16EEENST_INS5_IJNSA_ILi8EEESH_EEENS5_IJSH_SC_EEEEEEEvNS4_8identityENS4_18SM100_TMA_2SM_LOADES1B_vS1C_EENS_8epilogue10collective18CollectiveEpilogueINS1F_23Sm100TmaWarpSpecializedILi3ELi2ELi32ELb1ELb0EEEJNS5_IJNSA_ILi128EEESG_SH_EEENS5_IJNST_IS1K_SC_EENST_ISH_SC_EEEEESJ_SK_SJ_SK_NS1F_6fusion15FusionCallbacksIS1J_NS1P_17LinearCombinationISJ_fSJ_fLNS_15FloatRoundStyleE2EEES1L_S1O_JEEENS4_5SM1004TMEM4LOAD26SM100_TMEM_LOAD_32dp32b32xENS4_13SM90_TMA_LOADES1B_NS4_39AutoVectorizingCopyWithAssumedAlignmentILi128EEENS4_14SM90_TMA_STOREES1B_S21_S21_EEEvvEEEEvNT_6ParamsE)
        /*0044*/ 	.word	0x00000000
.L_29:


//--------------------- .nv.compat                --------------------------
	.section	.nv.compat,"",@"SHT_CUDA_COMPAT_INFO"
	.align	4
        /*0000*/ 	.byte	0x02, 0x09, 0x01, 0x00, 0x02, 0x02, 0x02, 0x00, 0x02, 0x05, 0x05, 0x00, 0x03, 0x07, 0x01, 0x01
        /*0010*/ 	.byte	0x02, 0x03, 0x01, 0x00, 0x02, 0x06, 0x01, 0x00, 0x04, 0x0b, 0x08, 0x00, 0x09, 0x00, 0x00, 0x00
        /*0020*/ 	.byte	0x00, 0x00, 0x00, 0x00


//--------------------- .nv.info._ZN7cutlass13device_kernelINS_4gemm6kernel13GemmUniversalIN4cute5tupleIJiiiiEEENS1_10collective13CollectiveMmaINS1_35MainloopSm100TmaUmmaWarpSpecializedILi3ELi2ELi4ENS5_IJNS4_1CILi2EEESB_NSA_ILi1EEEEEEEENS5_IJNSA_ILi256EEENSA_ILi64EEENSA_ILi32EEEEEENS_10bfloat16_tENS5_IJlSC_lEEESJ_SK_NS4_8TiledMMAINS4_8MMA_AtomIJNS4_26SM100_MMA_F16BF16_2x1SM_SSISJ_SJ_fLi256ELi64ELNS4_4UMMA5MajorE0ELSP_0ELNSO_7ScaleInE0ELSQ_0EEEEEENS4_6LayoutINS5_IJSC_SC_SC_EEENS5_IJNSA_ILi0EEESV_SV_EEEEENS5_IJNS4_10UnderscoreESY_SY_EEEEENS4_28SM100_TMA_2SM_LOAD_MULTICASTENS4_14ComposedLayoutINS4_7SwizzleILi2ELi4ELi3EEENS4_18smem_ptr_flag_bitsILi16EEENST_INS5_IJNSA_ILi8EEESH_EEENS5_IJSH_SC_EEEEEEEvNS4_8identityENS4_18SM100_TMA_2SM_LOADES1B_vS1C_EENS_8epilogue10collective18CollectiveEpilogueINS1F_23Sm100TmaWarpSpecializedILi3ELi2ELi32ELb1ELb0EEEJNS5_IJNSA_ILi128EEESG_SH_EEENS5_IJNST_IS1K_SC_EENST_ISH_SC_EEEEESJ_SK_SJ_SK_NS1F_6fusion15FusionCallbacksIS1J_NS1P_17LinearCombinationISJ_fSJ_fLNS_15FloatRoundStyleE2EEES1L_S1O_JEEENS4_5SM1004TMEM4LOAD26SM100_TMEM_LOAD_32dp32b32xENS4_13SM90_TMA_LOADES1B_NS4_39AutoVectorizingCopyWithAssumedAlignmentILi128EEENS4_14SM90_TMA_STOREES1B_S21_S21_EEEvvEEEEvNT_6ParamsE --------------------------
	.section	.nv.info._ZN7cutlass13device_kernelINS_4gemm6kernel13GemmUniversalIN4cute5tupleIJiiiiEEENS1_10collective13CollectiveMmaINS1_35MainloopSm100TmaUmmaWarpSpecializedILi3ELi2ELi4ENS5_IJNS4_1CILi2EEESB_NSA_ILi1EEEEEEEENS5_IJNSA_ILi256EEENSA_ILi64EEENSA_ILi32EEEEEENS_10bfloat16_tENS5_IJlSC_lEEESJ_SK_NS4_8TiledMMAINS4_8MMA_AtomIJNS4_26SM100_MMA_F16BF16_2x1SM_SSISJ_SJ_fLi256ELi64ELNS4_4UMMA5MajorE0ELSP_0ELNSO_7ScaleInE0ELSQ_0EEEEEENS4_6LayoutINS5_IJSC_SC_SC_EEENS5_IJNSA_ILi0EEESV_SV_EEEEENS5_IJNS4_10UnderscoreESY_SY_EEEEENS4_28SM100_TMA_2SM_LOAD_MULTICASTENS4_14ComposedLayoutINS4_7SwizzleILi2ELi4ELi3EEENS4_18smem_ptr_flag_bitsILi16EEENST_INS5_IJNSA_ILi8EEESH_EEENS5_IJSH_SC_EEEEEEEvNS4_8identityENS4_18SM100_TMA_2SM_LOADES1B_vS1C_EENS_8epilogue10collective18CollectiveEpilogueINS1F_23Sm100TmaWarpSpecializedILi3ELi2ELi32ELb1ELb0EEEJNS5_IJNSA_ILi128EEESG_SH_EEENS5_IJNST_IS1K_SC_EENST_ISH_SC_EEEEESJ_SK_SJ_SK_NS1F_6fusion15FusionCallbacksIS1J_NS1P_17LinearCombinationISJ_fSJ_fLNS_15FloatRoundStyleE2EEES1L_S1O_JEEENS4_5SM1004TMEM4LOAD26SM100_TMEM_LOAD_32dp32b32xENS4_13SM90_TMA_LOADES1B_NS4_39AutoVectorizingCopyWithAssumedAlignmentILi128EEENS4_14SM90_TMA_STOREES1B_S21_S21_EEEvvEEEEvNT_6ParamsE,"",@"SHT_CUDA_INFO"
	.sectionflags	@""
	.align	4


	//----- nvinfo : EIATTR_CUDA_API_VERSION
	.align		4
        /*0000*/ 	.byte	0x04, 0x37
        /*0002*/ 	.short	(.L_31 - .L_30)
.L_30:
        /*0004*/ 	.word	0x00000082


	//----- nvinfo : EIATTR_KPARAM_INFO
	.align		4
.L_31:
        /*0008*/ 	.byte	0x04, 0x17
        /*000a*/ 	.short	(.L_33 - .L_32)
.L_32:
        /*000c*/ 	.word	0x00000000
        /*0010*/ 	.short	0x0000
        /*0012*/ 	.short	0x0000
        /*0014*/ 	.byte	0x00, 0xf0, 0x01, 0x20


	//----- nvinfo : EIATTR_AT_ENTRY_FRAGMENTS
	.align		4
.L_33:
        /*0018*/ 	.byte	0x04, 0x4f
        /*001a*/ 	.short	(.L_35 - .L_34)


	//   ....[0]....
.L_34:
        /*001c*/ 	.word	0x00000007


	//----- nvinfo : EIATTR_RESERVED_SMEM_USED
	.align		4
.L_35:
        /*0020*/ 	.byte	0x01, 0x41
	.zero		2


	//----- nvinfo : EIATTR_SPARSE_MMA_MASK
	.align		4
        /*0024*/ 	.byte	0x03, 0x50
        /*0026*/ 	.short	0x0000


	//----- nvinfo : EIATTR_TCGEN05_2CTA_USED
	.align		4
        /*0028*/ 	.byte	0x01, 0x52
	.zero		2


	//----- nvinfo : EIATTR_MAXREG_COUNT
	.align		4
        /*002c*/ 	.byte	0x03, 0x1b
        /*002e*/ 	.short	0x00ff


	//----- nvinfo : EIATTR_NUM_BARRIERS
	.align		4
        /*0030*/ 	.byte	0x02, 0x4c
        /*0032*/ 	.byte	0x07
	.zero		1


	//----- nvinfo : EIATTR_EXTERNS
	.align		4
        /*0034*/ 	.byte	0x04, 0x0f
        /*0036*/ 	.short	(.L_37 - .L_36)


	//   ....[0]....
	.align		4
.L_36:
        /*0038*/ 	.word	index@(__assertfail)


	//----- nvinfo : EIATTR_MERCURY_ISA_VERSION
	.align		4
.L_37:
        /*003c*/ 	.byte	0x03, 0x5f
        /*003e*/ 	.short	0x0101


	//----- nvinfo : EIATTR_INT_WARP_WIDE_INSTR_OFFSETS
	.align		4
        /*0040*/ 	.byte	0x04, 0x31
        /*0042*/ 	.short	(.L_39 - .L_38)


	//   ....[0]....
.L_38:
        /*0044*/ 	.word	0x00000da0


	//   ....[1]....
        /*0048*/ 	.word	0x00000e50


	//   ....[2]....
        /*004c*/ 	.word	0x00004200


	//   ....[3]....
        /*0050*/ 	.word	0x00004220


	//   ....[4]....
        /*0054*/ 	.word	0x00004250


	//   ....[5]....
        /*0058*/ 	.word	0x00004e30


	//   ....[6]....
        /*005c*/ 	.word	0x00004eb0


	//   ....[7]....
        /*0060*/ 	.word	0x00004fc0


	//   ....[8]....
        /*0064*/ 	.word	0x000050d0


	//----- nvinfo : EIATTR_COOP_GROUP_MASK_REGIDS
	.align		4
.L_39:
        /*0068*/ 	.byte	0x04, 0x29
        /*006a*/ 	.short	(.L_41 - .L_40)


	//   ....[0]....
.L_40:
        /*006c*/ 	.word	0xffffffff


	//   ....[1]....
        /*0070*/ 	.word	0xffffffff


	//   ....[2]....
        /*0074*/ 	.word	0xffffffff


	//   ....[3]....
        /*0078*/ 	.word	0xffffffff


	//   ....[4]....
        /*007c*/ 	.word	0xffffffff


	//   ....[5]....
        /*0080*/ 	.word	0xffffffff


	//   ....[6]....
        /*0084*/ 	.word	0xffffffff


	//   ....[7]....
        /*0088*/ 	.word	0xffffffff


	//   ....[8]....
        /*008c*/ 	.word	0xffffffff


	//   ....[9]....
        /*0090*/ 	.word	0xffffffff


	//   ....[10]....
        /*0094*/ 	.word	0xffffffff


	//   ....[11]....
        /*0098*/ 	.word	0xffffffff


	//   ....[12]....
        /*009c*/ 	.word	0xffffffff


	//   ....[13]....
        /*00a0*/ 	.word	0xffffffff


	//----- nvinfo : EIATTR_COOP_GROUP_INSTR_OFFSETS
	.align		4
.L_41:
        /*00a4*/ 	.byte	0x04, 0x28
        /*00a6*/ 	.short	(.L_43 - .L_42)


	//   ....[0]....
.L_42:
        /*00a8*/ 	.word	0x000000b0


	//   ....[1]....
        /*00ac*/ 	.word	0x00000520


	//   ....[2]....
        /*00b0*/ 	.word	0x000006d0


	//   ....[3]....
        /*00b4*/ 	.word	0x00000850


	//   ....[4]....
        /*00b8*/ 	.word	0x00000950


	//   ....[5]....
        /*00bc*/ 	.word	0x00000ac0


	//   ....[6]....
        /*00c0*/ 	.word	0x00000c60


	//   ....[7]....
        /*00c4*/ 	.word	0x00000ec0


	//   ....[8]....
        /*00c8*/ 	.word	0x00002260


	//   ....[9]....
        /*00cc*/ 	.word	0x000030c0


	//   ....[10]....
        /*00d0*/ 	.word	0x00003590


	//   ....[11]....
        /*00d4*/ 	.word	0x000035c0


	//   ....[12]....
        /*00d8*/ 	.word	0x00004100


	//   ....[13]....
        /*00dc*/ 	.word	0x00004310


	//----- nvinfo : EIATTR_VRC_CTA_INIT_COUNT
	.align		4
.L_43:
        /*00e0*/ 	.byte	0x02, 0x4a
        /*00e2*/ 	.byte	0x80
	.zero		1


	//----- nvinfo : EIATTR_SYSCALL_OFFSETS
	.align		4
        /*00e4*/ 	.byte	0x04, 0x46
        /*00e6*/ 	.short	(.L_45 - .L_44)


	//   ....[0]....
.L_44:
        /*00e8*/ 	.word	0x00005db0


	//   ....[1]....
        /*00ec*/ 	.word	0x00005ea0


	//   ....[2]....
        /*00f0*/ 	.word	0x00006740


	//   ....[3]....
        /*00f4*/ 	.word	0x00007410


	//----- nvinfo : EIATTR_MBARRIER_INSTR_OFFSETS
	.align		4
.L_45:
        /*00f8*/ 	.byte	0x04, 0x39
        /*00fa*/ 	.short	(.L_47 - .L_46)


	//   ....[0]....
.L_46:
        /*00fc*/ 	.word	0x00000660
        /*0100*/ 	.word	0x000000ff
        /*0104*/ 	.word	0x00000000
        /*0108*/ 	.short	0x0100
        /*010a*/ 	.byte	0x04
	.zero		1


	//   ....[1]....
        /*010c*/ 	.word	0x00000670
        /*0110*/ 	.word	0x000000ff
        /*0114*/ 	.word	0x00000018
        /*0118*/ 	.short	0x0100
        /*011a*/ 	.byte	0x04
	.zero		1


	//   ....[2]....
        /*011c*/ 	.word	0x00000680
        /*0120*/ 	.word	0x000000ff
        /*0124*/ 	.word	0x00000008
        /*0128*/ 	.short	0x0100
        /*012a*/ 	.byte	0x04
	.zero		1


	//   ....[3]....
        /*012c*/ 	.word	0x00000690
        /*0130*/ 	.word	0x000000ff
        /*0134*/ 	.word	0x00000020
        /*0138*/ 	.short	0x0100
        /*013a*/ 	.byte	0x04
	.zero		1


	//   ....[4]....
        /*013c*/ 	.word	0x000006a0
        /*0140*/ 	.word	0x000000ff
        /*0144*/ 	.word	0x00000010
        /*0148*/ 	.short	0x0100
        /*014a*/ 	.byte	0x04
	.zero		1


	//   ....[5]....
        /*014c*/ 	.word	0x000006b0
        /*0150*/ 	.word	0x000000ff
        /*0154*/ 	.word	0x00000028
        /*0158*/ 	.short	0x0100
        /*015a*/ 	.byte	0x04
	.zero		1


	//   ....[6]....
        /*015c*/ 	.word	0x000007e0
        /*0160*/ 	.word	0x000000ff
        /*0164*/ 	.word	0x00000030
        /*0168*/ 	.short	0x0100
        /*016a*/ 	.byte	0x04
	.zero		1


	//   ....[7]....
        /*016c*/ 	.word	0x000007f0
        /*0170*/ 	.word	0x000000ff
        /*0174*/ 	.word	0x00000048
        /*0178*/ 	.short	0x0100
        /*017a*/ 	.byte	0x04
	.zero		1


	//   ....[8]....
        /*017c*/ 	.word	0x00000800
        /*0180*/ 	.word	0x000000ff
        /*0184*/ 	.word	0x00000038
        /*0188*/ 	.short	0x0100
        /*018a*/ 	.byte	0x04
	.zero		1


	//   ....[9]....
        /*018c*/ 	.word	0x00000810
        /*0190*/ 	.word	0x000000ff
        /*0194*/ 	.word	0x00000050
        /*0198*/ 	.short	0x0100
        /*019a*/ 	.byte	0x04
	.zero		1


	//   ....[10]....
        /*019c*/ 	.word	0x00000820
        /*01a0*/ 	.word	0x000000ff
        /*01a4*/ 	.word	0x00000040
        /*01a8*/ 	.short	0x0100
        /*01aa*/ 	.byte	0x04
	.zero		1


	//   ....[11]....
        /*01ac*/ 	.word	0x00000830
        /*01b0*/ 	.word	0x000000ff
        /*01b4*/ 	.word	0x00000058
        /*01b8*/ 	.short	0x0100
        /*01ba*/ 	.byte	0x04
	.zero		1


	//   ....[12]....
        /*01bc*/ 	.word	0x00000920
        /*01c0*/ 	.word	0x000000ff
        /*01c4*/ 	.word	0x00000060
        /*01c8*/ 	.short	0x0100
        /*01ca*/ 	.byte	0x06
	.zero		1


	//   ....[13]....
        /*01cc*/ 	.word	0x00000930
        /*01d0*/ 	.word	0x000000ff
        /*01d4*/ 	.word	0x00000068
        /*01d8*/ 	.short	0x0100
        /*01da*/ 	.byte	0x06
	.zero		1


	//   ....[14]....
        /*01dc*/ 	.word	0x00000a70
        /*01e0*/ 	.word	0x000000ff
        /*01e4*/ 	.word	0x00000070
        /*01e8*/ 	.short	0x0100
        /*01ea*/ 	.byte	0x06
	.zero		1


	//   ....[15]....
        /*01ec*/ 	.word	0x00000a80
        /*01f0*/ 	.word	0x000000ff
        /*01f4*/ 	.word	0x00000080
        /*01f8*/ 	.short	0x0100
        /*01fa*/ 	.byte	0x06
	.zero		1


	//   ....[16]....
        /*01fc*/ 	.word	0x00000a90
        /*0200*/ 	.word	0x000000ff
        /*0204*/ 	.word	0x00000078
        /*0208*/ 	.short	0x0100
        /*020a*/ 	.byte	0x06
	.zero		1


	//   ....[17]....
        /*020c*/ 	.word	0x00000aa0
        /*0210*/ 	.word	0x000000ff
        /*0214*/ 	.word	0x00000088
        /*0218*/ 	.short	0x0100
        /*021a*/ 	.byte	0x06
	.zero		1


	//   ....[18]....
        /*021c*/ 	.word	0x00000bd0
        /*0220*/ 	.word	0x000000ff
        /*0224*/ 	.word	0x00000090
        /*0228*/ 	.short	0x0100
        /*022a*/ 	.byte	0x04
	.zero		1


	//   ....[19]....
        /*022c*/ 	.word	0x00000be0
        /*0230*/ 	.word	0x000000ff
        /*0234*/ 	.word	0x000000b0
        /*0238*/ 	.short	0x0100
        /*023a*/ 	.byte	0x04
	.zero		1


	//   ....[20]....
        /*023c*/ 	.word	0x00000bf0
        /*0240*/ 	.word	0x000000ff
        /*0244*/ 	.word	0x00000098
        /*0248*/ 	.short	0x0100
        /*024a*/ 	.byte	0x04
	.zero		1


	//   ....[21]....
        /*024c*/ 	.word	0x00000c00
        /*0250*/ 	.word	0x000000ff
        /*0254*/ 	.word	0x000000b8
        /*0258*/ 	.short	0x0100
        /*025a*/ 	.byte	0x04
	.zero		1


	//   ....[22]....
        /*025c*/ 	.word	0x00000c10
        /*0260*/ 	.word	0x000000ff
        /*0264*/ 	.word	0x000000a0
        /*0268*/ 	.short	0x0100
        /*026a*/ 	.byte	0x04
	.zero		1


	//   ....[23]....
        /*026c*/ 	.word	0x00000c20
        /*0270*/ 	.word	0x000000ff
        /*0274*/ 	.word	0x000000c0
        /*0278*/ 	.short	0x0100
        /*027a*/ 	.byte	0x04
	.zero		1


	//   ....[24]....
        /*027c*/ 	.word	0x00000c30
        /*0280*/ 	.word	0x000000ff
        /*0284*/ 	.word	0x000000a8
        /*0288*/ 	.short	0x0100
        /*028a*/ 	.byte	0x04
	.zero		1


	//   ....[25]....
        /*028c*/ 	.word	0x00000c40
        /*0290*/ 	.word	0x000000ff
        /*0294*/ 	.word	0x000000c8
        /*0298*/ 	.short	0x0100
        /*029a*/ 	.byte	0x04
	.zero		1


	//   ....[26]....
        /*029c*/ 	.word	0x00000d40
        /*02a0*/ 	.word	0x000000ff
        /*02a4*/ 	.word	0x000000d0
        /*02a8*/ 	.short	0x0100
        /*02aa*/ 	.byte	0x04
	.zero		1


	//   ....[27]....
        /*02ac*/ 	.word	0x00000d50
        /*02b0*/ 	.word	0x000000ff
        /*02b4*/ 	.word	0x000000e0
        /*02b8*/ 	.short	0x0100
        /*02ba*/ 	.byte	0x04
	.zero		1


	//   ....[28]....
        /*02bc*/ 	.word	0x00000d60
        /*02c0*/ 	.word	0x000000ff
        /*02c4*/ 	.word	0x000000d8
        /*02c8*/ 	.short	0x0100
        /*02ca*/ 	.byte	0x04
	.zero		1


	//   ....[29]....
        /*02cc*/ 	.word	0x00000d70
        /*02d0*/ 	.word	0x000000ff
        /*02d4*/ 	.word	0x000000e8
        /*02d8*/ 	.short	0x0100
        /*02da*/ 	.byte	0x04
	.zero		1


	//   ....[30]....
        /*02dc*/ 	.word	0x00000e70
        /*02e0*/ 	.word	0x000000ff
        /*02e4*/ 	.word	0x000000f0
        /*02e8*/ 	.short	0x0100
        /*02ea*/ 	.byte	0x06
	.zero		1


	//   ....[31]....
        /*02ec*/ 	.word	0x00001aa0
        /*02f0*/ 	.word	0x00000000
        /*02f4*/ 	.word	0x000000e0
        /*02f8*/ 	.short	0x010a
        /*02fa*/ 	.byte	0xff
	.zero		1


	//   ....[32]....
        /*02fc*/ 	.word	0x00001ac0
        /*0300*/ 	.word	0x00000000
        /*0304*/ 	.word	0x000000d0
        /*0308*/ 	.short	0x0101
        /*030a*/ 	.byte	0xff
	.zero		1


	//   ....[33]....
        /*030c*/ 	.word	0x00001b70
        /*0310*/ 	.word	0x000000ff
        /*0314*/ 	.word	0x00000018
        /*0318*/ 	.short	0x010a
        /*031a*/ 	.byte	0x04
	.zero		1


	//   ....[34]....
        /*031c*/ 	.word	0x00001c40
        /*0320*/ 	.word	0x000000ff
        /*0324*/ 	.word	0x00000018
        /*0328*/ 	.short	0x010a
        /*032a*/ 	.byte	0x21
	.zero		1


	//   ....[35]....
        /*032c*/ 	.word	0x00001df0
        /*0330*/ 	.word	0x000000ff
        /*0334*/ 	.word	0x00000018
        /*0338*/ 	.short	0x010a
        /*033a*/ 	.byte	0x05
	.zero		1


	//   ....[36]....
        /*033c*/ 	.word	0x00001f10
        /*0340*/ 	.word	0x000000ff
        /*0344*/ 	.word	0x00000068
        /*0348*/ 	.short	0x0101
        /*034a*/ 	.byte	0x0d
	.zero		1


	//   ....[37]....
        /*034c*/ 	.word	0x00001f30
        /*0350*/ 	.word	0x000000ff
        /*0354*/ 	.word	0x00000018
        /*0358*/ 	.short	0x010a
        /*035a*/ 	.byte	0x04
	.zero		1


	//   ....[38]....
        /*035c*/ 	.word	0x00001fb0
        /*0360*/ 	.word	0x000000ff
        /*0364*/ 	.word	0x00000018
        /*0368*/ 	.short	0x010a
        /*036a*/ 	.byte	0x11
	.zero		1


	//   ....[39]....
        /*036c*/ 	.word	0x00002150
        /*0370*/ 	.word	0x000000ff
        /*0374*/ 	.word	0x00000018
        /*0378*/ 	.short	0x010a
        /*037a*/ 	.byte	0x05
	.zero		1


	//   ....[40]....
        /*037c*/ 	.word	0x00002290
        /*0380*/ 	.word	0x00000003
        /*0384*/ 	.word	0x00000070
        /*0388*/ 	.short	0x010a
        /*038a*/ 	.byte	0xff
	.zero		1


	//   ....[41]....
        /*038c*/ 	.word	0x000023e0
        /*0390*/ 	.word	0x00000000
        /*0394*/ 	.word	0x00000000
        /*0398*/ 	.short	0x0101
        /*039a*/ 	.byte	0xff
	.zero		1


	//   ....[42]....
        /*039c*/ 	.word	0x000029a0
        /*03a0*/ 	.word	0x000000ff
        /*03a4*/ 	.word	0x00000000
        /*03a8*/ 	.short	0x010a
        /*03aa*/ 	.byte	0x04
	.zero		1


	//   ....[43]....
        /*03ac*/ 	.word	0x00002a30
        /*03b0*/ 	.word	0x000000ff
        /*03b4*/ 	.word	0x00000000
        /*03b8*/ 	.short	0x010a
        /*03ba*/ 	.byte	0x05
	.zero		1


	//   ....[44]....
        /*03bc*/ 	.word	0x00002ad0
        /*03c0*/ 	.word	0x00000000
        /*03c4*/ 	.word	0x00000000
        /*03c8*/ 	.short	0x010a
        /*03ca*/ 	.byte	0xff
	.zero		1


	//   ....[45]....
        /*03cc*/ 	.word	0x00002c10
        /*03d0*/ 	.word	0x00000000
        /*03d4*/ 	.word	0x000000d0
        /*03d8*/ 	.short	0x010a
        /*03da*/ 	.byte	0xff
	.zero		1


	//   ....[46]....
        /*03dc*/ 	.word	0x00002c80
        /*03e0*/ 	.word	0x00000004
        /*03e4*/ 	.word	0x00000000
        /*03e8*/ 	.short	0x0101
        /*03ea*/ 	.byte	0xff
	.zero		1


	//   ....[47]....
        /*03ec*/ 	.word	0x00002ca0
        /*03f0*/ 	.word	0x000000ff
        /*03f4*/ 	.word	0x00000080
        /*03f8*/ 	.short	0x010a
        /*03fa*/ 	.byte	0x04
	.zero		1


	//   ....[48]....
        /*03fc*/ 	.word	0x00002dc0
        /*0400*/ 	.word	0x00000000
        /*0404*/ 	.word	0x00000070
        /*0408*/ 	.short	0x010a
        /*040a*/ 	.byte	0xff
	.zero		1


	//   ....[49]....
        /*040c*/ 	.word	0x00002ec0
        /*0410*/ 	.word	0x00000000
        /*0414*/ 	.word	0x00000000
        /*0418*/ 	.short	0x0101
        /*041a*/ 	.byte	0xff
	.zero		1


	//   ....[50]....
        /*041c*/ 	.word	0x00002f50
        /*0420*/ 	.word	0x000000ff
        /*0424*/ 	.word	0x00000080
        /*0428*/ 	.short	0x0106
        /*042a*/ 	.byte	0x04
	.zero		1


	//   ....[51]....
        /*042c*/ 	.word	0x00002f70
        /*0430*/ 	.word	0x000000ff
        /*0434*/ 	.word	0x00000080
        /*0438*/ 	.short	0x010a
        /*043a*/ 	.byte	0x04
	.zero		1


	//   ....[52]....
        /*043c*/ 	.word	0x00003000
        /*0440*/ 	.word	0x000000ff
        /*0444*/ 	.word	0x00000080
        /*0448*/ 	.short	0x0106
        /*044a*/ 	.byte	0x07
	.zero		1


	//   ....[53]....
        /*044c*/ 	.word	0x00003040
        /*0450*/ 	.word	0x00000000
        /*0454*/ 	.word	0x00000080
        /*0458*/ 	.short	0x010a
        /*045a*/ 	.byte	0xff
	.zero		1


	//   ....[54]....
        /*045c*/ 	.word	0x00003290
        /*0460*/ 	.word	0x000000ff
        /*0464*/ 	.word	0x00000008
        /*0468*/ 	.short	0x010a
        /*046a*/ 	.byte	0x05
	.zero		1


	//   ....[55]....
        /*046c*/ 	.word	0x000032b0
        /*0470*/ 	.word	0x000000ff
        /*0474*/ 	.word	0x00000008
        /*0478*/ 	.short	0x010a
        /*047a*/ 	.byte	0x05
	.zero		1


	//   ....[56]....
        /*047c*/ 	.word	0x00003440
        /*0480*/ 	.word	0x000000ff
        /*0484*/ 	.word	0x00000008
        /*0488*/ 	.short	0x010a
        /*048a*/ 	.byte	0x05
	.zero		1


	//   ....[57]....
        /*048c*/ 	.word	0x00003460
        /*0490*/ 	.word	0x000000ff
        /*0494*/ 	.word	0x00000008
        /*0498*/ 	.short	0x010a
        /*049a*/ 	.byte	0x05
	.zero		1


	//   ....[58]....
        /*049c*/ 	.word	0x00003520
        /*04a0*/ 	.word	0x000000ff
        /*04a4*/ 	.word	0x00000000
        /*04a8*/ 	.short	0x0101
        /*04aa*/ 	.byte	0x04
	.zero		1


	//   ....[59]....
        /*04ac*/ 	.word	0x00003820
        /*04b0*/ 	.word	0x00000000
        /*04b4*/ 	.word	0x00000070
        /*04b8*/ 	.short	0x010a
        /*04ba*/ 	.byte	0xff
	.zero		1


	//   ....[60]....
        /*04bc*/ 	.word	0x000038e0
        /*04c0*/ 	.word	0x00000000
        /*04c4*/ 	.word	0x00000000
        /*04c8*/ 	.short	0x0101
        /*04ca*/ 	.byte	0xff
	.zero		1


	//   ....[61]....
        /*04cc*/ 	.word	0x000039a0
        /*04d0*/ 	.word	0x000000ff
        /*04d4*/ 	.word	0x00000000
        /*04d8*/ 	.short	0x010a
        /*04da*/ 	.byte	0x04
	.zero		1


	//   ....[62]....
        /*04dc*/ 	.word	0x000039b0
        /*04e0*/ 	.word	0x000000ff
        /*04e4*/ 	.word	0x000000b0
        /*04e8*/ 	.short	0x010a
        /*04ea*/ 	.byte	0x17
	.zero		1


	//   ....[63]....
        /*04ec*/ 	.word	0x00003a60
        /*04f0*/ 	.word	0x000000ff
        /*04f4*/ 	.word	0x00000000
        /*04f8*/ 	.short	0x010a
        /*04fa*/ 	.byte	0x05
	.zero		1


	//   ....[64]....
        /*04fc*/ 	.word	0x00003ba0
        /*0500*/ 	.word	0x000000ff
        /*0504*/ 	.word	0x00000000
        /*0508*/ 	.short	0x010a
        /*050a*/ 	.byte	0x04
	.zero		1


	//   ....[65]....
        /*050c*/ 	.word	0x00003df0
        /*0510*/ 	.word	0x000000ff
        /*0514*/ 	.word	0x00000000
        /*0518*/ 	.short	0x010a
        /*051a*/ 	.byte	0x04
	.zero		1


	//   ....[66]....
        /*051c*/ 	.word	0x00003e80
        /*0520*/ 	.word	0x000000ff
        /*0524*/ 	.word	0x00000000
        /*0528*/ 	.short	0x010a
        /*052a*/ 	.byte	0x05
	.zero		1


	//   ....[67]....
        /*052c*/ 	.word	0x00003f10
        /*0530*/ 	.word	0x000000ff
        /*0534*/ 	.word	0x00000000
        /*0538*/ 	.short	0x010a
        /*053a*/ 	.byte	0x05
	.zero		1


	//   ....[68]....
        /*053c*/ 	.word	0x00003fb0
        /*0540*/ 	.word	0x00000000
        /*0544*/ 	.word	0x00000000
        /*0548*/ 	.short	0x010a
        /*054a*/ 	.byte	0xff
	.zero		1


	//   ....[69]....
        /*054c*/ 	.word	0x00003ff0
        /*0550*/ 	.word	0x00000000
        /*0554*/ 	.word	0x00000000
        /*0558*/ 	.short	0x010a
        /*055a*/ 	.byte	0xff
	.zero		1


	//   ....[70]....
        /*055c*/ 	.word	0x00004060
        /*0560*/ 	.word	0x000000ff
        /*0564*/ 	.word	0x00000000
        /*0568*/ 	.short	0x0101
        /*056a*/ 	.byte	0x04
	.zero		1


	//   ....[71]....
        /*056c*/ 	.word	0x000040a0
        /*0570*/ 	.word	0x000000ff
        /*0574*/ 	.word	0x000000f0
        /*0578*/ 	.short	0x010a
        /*057a*/ 	.byte	0x11
	.zero		1


	//   ....[72]....
        /*057c*/ 	.word	0x000040f0
        /*0580*/ 	.word	0x000000ff
        /*0584*/ 	.word	0x00000000
        /*0588*/ 	.short	0x0101
        /*058a*/ 	.byte	0x04
	.zero		1


	//   ....[73]....
        /*058c*/ 	.word	0x00004560
        /*0590*/ 	.word	0x0000000c
        /*0594*/ 	.word	0x00000070
        /*0598*/ 	.short	0x010a
        /*059a*/ 	.byte	0xff
	.zero		1


	//   ....[74]....
        /*059c*/ 	.word	0x000046d0
        /*05a0*/ 	.word	0x00000000
        /*05a4*/ 	.word	0x00000000
        /*05a8*/ 	.short	0x0101
        /*05aa*/ 	.byte	0xff
	.zero		1


	//   ....[75]....
        /*05ac*/ 	.word	0x00004b50
        /*05b0*/ 	.word	0x000000ff
        /*05b4*/ 	.word	0x00000068
        /*05b8*/ 	.short	0x010a
        /*05ba*/ 	.byte	0x18
	.zero		1


	//   ....[76]....
        /*05bc*/ 	.word	0x00004d10
        /*05c0*/ 	.word	0x000000ff
        /*05c4*/ 	.word	0x00000048
        /*05c8*/ 	.short	0x010a
        /*05ca*/ 	.byte	0x04
	.zero		1


	//   ....[77]....
        /*05cc*/ 	.word	0x00004ef0
        /*05d0*/ 	.word	0x000000ff
        /*05d4*/ 	.word	0x00000030
        /*05d8*/ 	.short	0x010b
        /*05da*/ 	.byte	0x04
	.zero		1


	//   ....[78]....
        /*05dc*/ 	.word	0x00004f00
        /*05e0*/ 	.word	0x000000ff
        /*05e4*/ 	.word	0x00000000
        /*05e8*/ 	.short	0x0101
        /*05ea*/ 	.byte	0x14
	.zero		1


	//   ....[79]....
        /*05ec*/ 	.word	0x00004f10
        /*05f0*/ 	.word	0x000000ff
        /*05f4*/ 	.word	0x00000048
        /*05f8*/ 	.short	0x010a
        /*05fa*/ 	.byte	0x05
	.zero		1


	//   ....[80]....
        /*05fc*/ 	.word	0x00005110
        /*0600*/ 	.word	0x000000ff
        /*0604*/ 	.word	0x00000030
        /*0608*/ 	.short	0x010b
        /*060a*/ 	.byte	0x05
	.zero		1


	//   ....[81]....
        /*060c*/ 	.word	0x00005120
        /*0610*/ 	.word	0x000000ff
        /*0614*/ 	.word	0x00000000
        /*0618*/ 	.short	0x0101
        /*061a*/ 	.byte	0x04
	.zero		1


	//   ....[82]....
        /*061c*/ 	.word	0x000051c0
        /*0620*/ 	.word	0x000000ff
        /*0624*/ 	.word	0x00000000
        /*0628*/ 	.short	0x010a
        /*062a*/ 	.byte	0x04
	.zero		1


	//   ....[83]....
        /*062c*/ 	.word	0x00005250
        /*0630*/ 	.word	0x000000ff
        /*0634*/ 	.word	0x00000000
        /*0638*/ 	.short	0x010a
        /*063a*/ 	.byte	0x05
	.zero		1


	//   ....[84]....
        /*063c*/ 	.word	0x000052f0
        /*0640*/ 	.word	0x00000000
        /*0644*/ 	.word	0x00000000
        /*0648*/ 	.short	0x010a
        /*064a*/ 	.byte	0xff
	.zero		1


	//   ....[85]....
        /*064c*/ 	.word	0x00005640
        /*0650*/ 	.word	0x00000003
        /*0654*/ 	.word	0x00000070
        /*0658*/ 	.short	0x010a
        /*065a*/ 	.byte	0xff
	.zero		1


	//   ....[86]....
        /*065c*/ 	.word	0x000057c0
        /*0660*/ 	.word	0x00000000
        /*0664*/ 	.word	0x00000000
        /*0668*/ 	.short	0x0101
        /*066a*/ 	.byte	0xff
	.zero		1


	//   ....[87]....
        /*066c*/ 	.word	0x00006390
        /*0670*/ 	.word	0x00000000
        /*0674*/ 	.word	0x00000030
        /*0678*/ 	.short	0x010a
        /*067a*/ 	.byte	0xff
	.zero		1


	//   ....[88]....
        /*067c*/ 	.word	0x00006400
        /*0680*/ 	.word	0x00000059
        /*0684*/ 	.word	0x00000090
        /*0688*/ 	.short	0x010a
        /*068a*/ 	.byte	0xff
	.zero		1


	//   ....[89]....
        /*068c*/ 	.word	0x000064f0
        /*0690*/ 	.word	0x00000000
        /*0694*/ 	.word	0x00000030
        /*0698*/ 	.short	0x010a
        /*069a*/ 	.byte	0xff
	.zero		1


	//   ....[90]....
        /*069c*/ 	.word	0x00006620
        /*06a0*/ 	.word	0x00000059
        /*06a4*/ 	.word	0x00000090
        /*06a8*/ 	.short	0x010a
        /*06aa*/ 	.byte	0xff
	.zero		1


	//   ....[91]....
        /*06ac*/ 	.word	0x00007150
        /*06b0*/ 	.word	0x00000000
        /*06b4*/ 	.word	0x00000000
        /*06b8*/ 	.short	0x0101
        /*06ba*/ 	.byte	0xff
	.zero		1


	//   ....[92]....
        /*06bc*/ 	.word	0x00007160
        /*06c0*/ 	.word	0x00000003
        /*06c4*/ 	.word	0x00000030
        /*06c8*/ 	.short	0x010a
        /*06ca*/ 	.byte	0xff
	.zero		1


	//   ....[93]....
        /*06cc*/ 	.word	0x00007230
        /*06d0*/ 	.word	0x00000003
        /*06d4*/ 	.word	0x00000030
        /*06d8*/ 	.short	0x010a
        /*06da*/ 	.byte	0xff
	.zero		1


	//   ....[94]....
        /*06dc*/ 	.word	0x000076b0
        /*06e0*/ 	.word	0x00000059
        /*06e4*/ 	.word	0x00000000
        /*06e8*/ 	.short	0x0101
        /*06ea*/ 	.byte	0xff
	.zero		1


	//   ....[95]....
        /*06ec*/ 	.word	0x00007ed0
        /*06f0*/ 	.word	0x00000002
        /*06f4*/ 	.word	0x00000000
        /*06f8*/ 	.short	0x0101
        /*06fa*/ 	.byte	0xff
	.zero		1


	//   ....[96]....
        /*06fc*/ 	.word	0x00008190
        /*0700*/ 	.word	0x000000ff
        /*0704*/ 	.word	0x00000000
        /*0708*/ 	.short	0x0101
        /*070a*/ 	.byte	0x04
	.zero		1


	//   ....[97]....
        /*070c*/ 	.word	0x000081b0
        /*0710*/ 	.word	0x00000000
        /*0714*/ 	.word	0x000000e0
        /*0718*/ 	.short	0x010a
        /*071a*/ 	.byte	0xff
	.zero		1


	//   ....[98]....
        /*071c*/ 	.word	0x00008210
        /*0720*/ 	.word	0x00000000
        /*0724*/ 	.word	0x00000018
        /*0728*/ 	.short	0x010a
        /*072a*/ 	.byte	0xff
	.zero		1


	//   ....[99]....
        /*072c*/ 	.word	0x00008270
        /*0730*/ 	.word	0x00000000
        /*0734*/ 	.word	0x00000018
        /*0738*/ 	.short	0x010a
        /*073a*/ 	.byte	0xff
	.zero		1


	//   ....[100]....
        /*073c*/ 	.word	0x000082c0
        /*0740*/ 	.word	0x00000003
        /*0744*/ 	.word	0x00000070
        /*0748*/ 	.short	0x010a
        /*074a*/ 	.byte	0xff
	.zero		1


	//   ....[101]....
        /*074c*/ 	.word	0x00008320
        /*0750*/ 	.word	0x00000000
        /*0754*/ 	.word	0x00000000
        /*0758*/ 	.short	0x010a
        /*075a*/ 	.byte	0xff
	.zero		1


	//   ....[102]....
        /*075c*/ 	.word	0x00008380
        /*0760*/ 	.word	0x00000000
        /*0764*/ 	.word	0x00000000
        /*0768*/ 	.short	0x010a
        /*076a*/ 	.byte	0xff
	.zero		1


	//   ....[103]....
        /*076c*/ 	.word	0x000083d0
        /*0770*/ 	.word	0x00000000
        /*0774*/ 	.word	0x000000d0
        /*0778*/ 	.short	0x010a
        /*077a*/ 	.byte	0xff
	.zero		1


	//   ....[104]....
        /*077c*/ 	.word	0x00008430
        /*0780*/ 	.word	0x00000000
        /*0784*/ 	.word	0x00000080
        /*0788*/ 	.short	0x010a
        /*078a*/ 	.byte	0xff
	.zero		1


	//   ....[105]....
        /*078c*/ 	.word	0x00008480
        /*0790*/ 	.word	0x00000000
        /*0794*/ 	.word	0x00000070
        /*0798*/ 	.short	0x010a
        /*079a*/ 	.byte	0xff
	.zero		1


	//   ....[106]....
        /*079c*/ 	.word	0x000084e0
        /*07a0*/ 	.word	0x00000000
        /*07a4*/ 	.word	0x00000080
        /*07a8*/ 	.short	0x010a
        /*07aa*/ 	.byte	0xff
	.zero		1


	//   ....[107]....
        /*07ac*/ 	.word	0x00008540
        /*07b0*/ 	.word	0x00000005
        /*07b4*/ 	.word	0x00000008
        /*07b8*/ 	.short	0x010a
        /*07ba*/ 	.byte	0xff
	.zero		1


	//   ....[108]....
        /*07bc*/ 	.word	0x00008630
        /*07c0*/ 	.word	0x00000003
        /*07c4*/ 	.word	0x00000008
        /*07c8*/ 	.short	0x010a
        /*07ca*/ 	.byte	0xff
	.zero		1


	//   ....[109]....
        /*07cc*/ 	.word	0x00008680
        /*07d0*/ 	.word	0x00000000
        /*07d4*/ 	.word	0x00000070
        /*07d8*/ 	.short	0x010a
        /*07da*/ 	.byte	0xff
	.zero		1


	//   ....[110]....
        /*07dc*/ 	.word	0x000086e0
        /*07e0*/ 	.word	0x00000000
        /*07e4*/ 	.word	0x000000b0
        /*07e8*/ 	.short	0x010a
        /*07ea*/ 	.byte	0xff
	.zero		1


	//   ....[111]....
        /*07ec*/ 	.word	0x00008740
        /*07f0*/ 	.word	0x00000000
        /*07f4*/ 	.word	0x00000000
        /*07f8*/ 	.short	0x010a
        /*07fa*/ 	.byte	0xff
	.zero		1


	//   ....[112]....
        /*07fc*/ 	.word	0x000087a0
        /*0800*/ 	.word	0x00000000
        /*0804*/ 	.word	0x00000000
        /*0808*/ 	.short	0x010a
        /*080a*/ 	.byte	0xff
	.zero		1


	//   ....[113]....
        /*080c*/ 	.word	0x00008800
        /*0810*/ 	.word	0x00000000
        /*0814*/ 	.word	0x00000000
        /*0818*/ 	.short	0x010a
        /*081a*/ 	.byte	0xff
	.zero		1


	//   ....[114]....
        /*081c*/ 	.word	0x00008860
        /*0820*/ 	.word	0x00000000
        /*0824*/ 	.word	0x00000000
        /*0828*/ 	.short	0x010a
        /*082a*/ 	.byte	0xff
	.zero		1


	//   ....[115]....
        /*082c*/ 	.word	0x000088c0
        /*0830*/ 	.word	0x00000000
        /*0834*/ 	.word	0x000000f0
        /*0838*/ 	.short	0x010a
        /*083a*/ 	.byte	0xff
	.zero		1


	//   ....[116]....
        /*083c*/ 	.word	0x00008910
        /*0840*/ 	.word	0x0000000c
        /*0844*/ 	.word	0x00000070
        /*0848*/ 	.short	0x010a
        /*084a*/ 	.byte	0xff
	.zero		1


	//   ....[117]....
        /*084c*/ 	.word	0x00008970
        /*0850*/ 	.word	0x00000000
        /*0854*/ 	.word	0x00000068
        /*0858*/ 	.short	0x010a
        /*085a*/ 	.byte	0xff
	.zero		1


	//   ....[118]....
        /*085c*/ 	.word	0x000089d0
        /*0860*/ 	.word	0x00000000
        /*0864*/ 	.word	0x00000048
        /*0868*/ 	.short	0x010a
        /*086a*/ 	.byte	0xff
	.zero		1


	//   ....[119]....
        /*086c*/ 	.word	0x00008a30
        /*0870*/ 	.word	0x00000009
        /*0874*/ 	.word	0x00000048
        /*0878*/ 	.short	0x010a
        /*087a*/ 	.byte	0xff
	.zero		1


	//   ....[120]....
        /*087c*/ 	.word	0x00008a90
        /*0880*/ 	.word	0x00000000
        /*0884*/ 	.word	0x00000000
        /*0888*/ 	.short	0x010a
        /*088a*/ 	.byte	0xff
	.zero		1


	//   ....[121]....
        /*088c*/ 	.word	0x00008af0
        /*0890*/ 	.word	0x00000000
        /*0894*/ 	.word	0x00000000
        /*0898*/ 	.short	0x010a
        /*089a*/ 	.byte	0xff
	.zero		1


	//   ....[122]....
        /*089c*/ 	.word	0x00008b40
        /*08a0*/ 	.word	0x00000003
        /*08a4*/ 	.word	0x00000070
        /*08a8*/ 	.short	0x010a
        /*08aa*/ 	.byte	0xff
	.zero		1


	//   ....[123]....
        /*08ac*/ 	.word	0x00008b90
        /*08b0*/ 	.word	0x00000000
        /*08b4*/ 	.word	0x00000030
        /*08b8*/ 	.short	0x010a
        /*08ba*/ 	.byte	0xff
	.zero		1


	//   ....[124]....
        /*08bc*/ 	.word	0x00008be0
        /*08c0*/ 	.word	0x00000059
        /*08c4*/ 	.word	0x00000090
        /*08c8*/ 	.short	0x010a
        /*08ca*/ 	.byte	0xff
	.zero		1


	//   ....[125]....
        /*08cc*/ 	.word	0x00008c30
        /*08d0*/ 	.word	0x00000003
        /*08d4*/ 	.word	0x00000030
        /*08d8*/ 	.short	0x010a
        /*08da*/ 	.byte	0xff
	.zero		1


	//----- nvinfo : EIATTR_NUM_MBARRIERS
	.align		4
.L_47:
        /*08dc*/ 	.byte	0x03, 0x38
        /*08de*/ 	.short	0x001f


	//----- nvinfo : EIATTR_EXIT_INSTR_OFFSETS
	.align		4
        /*08e0*/ 	.byte	0x04, 0x1c
        /*08e2*/ 	.short	(.L_49 - .L_48)


	//   ....[0]....
.L_48:
        /*08e4*/ 	.word	0x00002b00


	//   ....[1]....
        /*08e8*/ 	.word	0x00003010


	//   ....[2]....
        /*08ec*/ 	.word	0x00003070


	//   ....[3]....
        /*08f0*/ 	.word	0x00004320


	//   ....[4]....
        /*08f4*/ 	.word	0x00005320


	//   ....[5]....
        /*08f8*/ 	.word	0x00005360


	//   ....[6]....
        /*08fc*/ 	.word	0x00008070


	//   ....[7]....
        /*0900*/ 	.word	0x000080f0


	//   ....[8]....
        /*0904*/ 	.word	0x00008120


	//   ....[9]....
        /*0908*/ 	.word	0x000081a0


	//----- nvinfo : EIATTR_MAX_THREADS
	.align		4
.L_49:
        /*090c*/ 	.byte	0x04, 0x05
        /*090e*/ 	.short	(.L_51 - .L_50)
.L_50:
        /*0910*/ 	.word	0x00000100
        /*0914*/ 	.word	0x00000001
        /*0918*/ 	.word	0x00000001


	//----- nvinfo : EIATTR_CRS_STACK_SIZE
	.align		4
.L_51:
        /*091c*/ 	.byte	0x04, 0x1e
        /*091e*/ 	.short	(.L_53 - .L_52)
.L_52:
        /*0920*/ 	.word	0x00000000


	//----- nvinfo : EIATTR_CBANK_PARAM_SIZE
	.align		4
.L_53:
        /*0924*/ 	.byte	0x03, 0x19
        /*0926*/ 	.short	0x0800


	//----- nvinfo : EIATTR_PARAM_CBANK
	.align		4
        /*0928*/ 	.byte	0x04, 0x0a
        /*092a*/ 	.short	(.L_55 - .L_54)
	.align		4
.L_54:
        /*092c*/ 	.word	index@(.nv.constant0._ZN7cutlass13device_kernelINS_4gemm6kernel13GemmUniversalIN4cute5tupleIJiiiiEEENS1_10collective13CollectiveMmaINS1_35MainloopSm100TmaUmmaWarpSpecializedILi3ELi2ELi4ENS5_IJNS4_1CILi2EEESB_NSA_ILi1EEEEEEEENS5_IJNSA_ILi256EEENSA_ILi64EEENSA_ILi32EEEEEENS_10bfloat16_tENS5_IJlSC_lEEESJ_SK_NS4_8TiledMMAINS4_8MMA_AtomIJNS4_26SM100_MMA_F16BF16_2x1SM_SSISJ_SJ_fLi256ELi64ELNS4_4UMMA5MajorE0ELSP_0ELNSO_7ScaleInE0ELSQ_0EEEEEENS4_6LayoutINS5_IJSC_SC_SC_EEENS5_IJNSA_ILi0EEESV_SV_EEEEENS5_IJNS4_10UnderscoreESY_SY_EEEEENS4_28SM100_TMA_2SM_LOAD_MULTICASTENS4_14ComposedLayoutINS4_7SwizzleILi2ELi4ELi3EEENS4_18smem_ptr_flag_bitsILi16EEENST_INS5_IJNSA_ILi8EEESH_EEENS5_IJSH_SC_EEEEEEEvNS4_8identityENS4_18SM100_TMA_2SM_LOADES1B_vS1C_EENS_8epilogue10collective18CollectiveEpilogueINS1F_23Sm100TmaWarpSpecializedILi3ELi2ELi32ELb1ELb0EEEJNS5_IJNSA_ILi128EEESG_SH_EEENS5_IJNST_IS1K_SC_EENST_ISH_SC_EEEEESJ_SK_SJ_SK_NS1F_6fusion15FusionCallbacksIS1J_NS1P_17LinearCombinationISJ_fSJ_fLNS_15FloatRoundStyleE2EEES1L_S1O_JEEENS4_5SM1004TMEM4LOAD26SM100_TMEM_LOAD_32dp32b32xENS4_13SM90_TMA_LOADES1B_NS4_39AutoVectorizingCopyWithAssumedAlignmentILi128EEENS4_14SM90_TMA_STOREES1B_S21_S21_EEEvvEEEEvNT_6ParamsE)
        /*0930*/ 	.short	0x0380
        /*0932*/ 	.short	0x0800


	//----- nvinfo : EIATTR_SW_WAR
	.align		4
.L_55:
        /*0934*/ 	.byte	0x04, 0x36
        /*0936*/ 	.short	(.L_57 - .L_56)
.L_56:
        /*0938*/ 	.word	0x00000008
.L_57:


//--------------------- .nv.callgraph             --------------------------
	.section	.nv.callgraph,"",@"SHT_CUDA_CALLGRAPH"
	.align	4
	.sectionentsize	8
	.align		4
        /*0000*/ 	.word	0x00000000
	.align		4
        /*0004*/ 	.word	0xffffffff
	.align		4
        /*0008*/ 	.word	index@(_ZN7cutlass13device_kernelINS_4gemm6kernel13GemmUniversalIN4cute5tupleIJiiiiEEENS1_10collective13CollectiveMmaINS1_35MainloopSm100TmaUmmaWarpSpecializedILi3ELi2ELi4ENS5_IJNS4_1CILi2EEESB_NSA_ILi1EEEEEEEENS5_IJNSA_ILi256EEENSA_ILi64EEENSA_ILi32EEEEEENS_10bfloat16_tENS5_IJlSC_lEEESJ_SK_NS4_8TiledMMAINS4_8MMA_AtomIJNS4_26SM100_MMA_F16BF16_2x1SM_SSISJ_SJ_fLi256ELi64ELNS4_4UMMA5MajorE0ELSP_0ELNSO_7ScaleInE0ELSQ_0EEEEEENS4_6LayoutINS5_IJSC_SC_SC_EEENS5_IJNSA_ILi0EEESV_SV_EEEEENS5_IJNS4_10UnderscoreESY_SY_EEEEENS4_28SM100_TMA_2SM_LOAD_MULTICASTENS4_14ComposedLayoutINS4_7SwizzleILi2ELi4ELi3EEENS4_18smem_ptr_flag_bitsILi16EEENST_INS5_IJNSA_ILi8EEESH_EEENS5_IJSH_SC_EEEEEEEvNS4_8identityENS4_18SM100_TMA_2SM_LOADES1B_vS1C_EENS_8epilogue10collective18CollectiveEpilogueINS1F_23Sm100TmaWarpSpecializedILi3ELi2ELi32ELb1ELb0EEEJNS5_IJNSA_ILi128EEESG_SH_EEENS5_IJNST_IS1K_SC_EENST_ISH_SC_EEEEESJ_SK_SJ_SK_NS1F_6fusion15FusionCallbacksIS1J_NS1P_17LinearCombinationISJ_fSJ_fLNS_15FloatRoundStyleE2EEES1L_S1O_JEEENS4_5SM1004TMEM4LOAD26SM100_TMEM_LOAD_32dp32b32xENS4_13SM90_TMA_LOADES1B_NS4_39AutoVectorizingCopyWithAssumedAlignmentILi128EEENS4_14SM90_TMA_STOREES1B_S21_S21_EEEvvEEEEvNT_6ParamsE)
	.align		4
        /*000c*/ 	.word	index@(__assertfail)
	.align		4
        /*0010*/ 	.word	0x00000000
	.align		4
        /*0014*/ 	.word	0xfffffffe
	.align		4
        /*0018*/ 	.word	0x00000000
	.align		4
        /*001c*/ 	.word	0xfffffffd
	.align		4
        /*0020*/ 	.word	0x00000000
	.align		4
        /*0024*/ 	.word	0xfffffffc


//--------------------- .nv.constant4             --------------------------
	.section	.nv.constant4,"a",@progbits
	.align	8
	.align		8
.nv.constant4:
        /*0000*/ 	.dword	__assertfail
	.align		8
        /*0008*/ 	.dword	__unnamed_1
	.align		8
        /*0010*/ 	.dword	__unnamed_2
	.align		8
        /*0018*/ 	.dword	_ZN39_INTERNAL_2682ee68_4_k_cu_455aff8e_81984cuda3std3__45__cpo5beginE
	.align		8
        /*0020*/ 	.dword	_ZN39_INTERNAL_2682ee68_4_k_cu_455aff8e_81984cuda3std3__45__cpo3endE
	.align		8
        /*0028*/ 	.dword	_ZN39_INTERNAL_2682ee68_4_k_cu_455aff8e_81984cuda3std3__45__cpo6cbeginE
	.align		8
        /*0030*/ 	.dword	_ZN39_INTERNAL_2682ee68_4_k_cu_455aff8e_81984cuda3std3__45__cpo4cendE
	.align		8
        /*0038*/ 	.dword	_ZN39_INTERNAL_2682ee68_4_k_cu_455aff8e_81984cuda3std3__441_GLOBAL__N__2682ee68_4_k_cu_455aff8e_81986ignoreE
	.align		8
        /*0040*/ 	.dword	_ZN39_INTERNAL_2682ee68_4_k_cu_455aff8e_81984cuda3std3__419piecewise_constructE
	.align		8
        /*0048*/ 	.dword	_ZN39_INTERNAL_2682ee68_4_k_cu_455aff8e_81984cuda3std3__48in_placeE
	.align		8
        /*0050*/ 	.dword	_ZN39_INTERNAL_2682ee68_4_k_cu_455aff8e_81984cuda3std6ranges3__45__cpo4swapE
	.align		8
        /*0058*/ 	.dword	_ZN39_INTERNAL_2682ee68_4_k_cu_455aff8e_81984cuda3std6ranges3__45__cpo9iter_moveE
	.align		8
        /*0060*/ 	.dword	_ZN39_INTERNAL_2682ee68_4_k_cu_455aff8e_81984cute7productE
	.align		8
        /*0068*/ 	.dword	_ZN39_INTERNAL_2682ee68_4_k_cu_455aff8e_81984cute1_E
	.align		8
        /*0070*/ 	.dword	$str$25
	.align		8
        /*0078*/ 	.dword	$str$26
	.align		8
        /*0080*/ 	.dword	$str$27
	.align		8
        /*0088*/ 	.dword	$str$28


//--------------------- .text._ZN7cutlass13device_kernelINS_4gemm6kernel13GemmUniversalIN4cute5tupleIJiiiiEEENS1_10collective13CollectiveMmaINS1_35MainloopSm100TmaUmmaWarpSpecializedILi3ELi2ELi4ENS5_IJNS4_1CILi2EEESB_NSA_ILi1EEEEEEEENS5_IJNSA_ILi256EEENSA_ILi64EEENSA_ILi32EEEEEENS_10bfloat16_tENS5_IJlSC_lEEESJ_SK_NS4_8TiledMMAINS4_8MMA_AtomIJNS4_26SM100_MMA_F16BF16_2x1SM_SSISJ_SJ_fLi256ELi64ELNS4_4UMMA5MajorE0ELSP_0ELNSO_7ScaleInE0ELSQ_0EEEEEENS4_6LayoutINS5_IJSC_SC_SC_EEENS5_IJNSA_ILi0EEESV_SV_EEEEENS5_IJNS4_10UnderscoreESY_SY_EEEEENS4_28SM100_TMA_2SM_LOAD_MULTICASTENS4_14ComposedLayoutINS4_7SwizzleILi2ELi4ELi3EEENS4_18smem_ptr_flag_bitsILi16EEENST_INS5_IJNSA_ILi8EEESH_EEENS5_IJSH_SC_EEEEEEEvNS4_8identityENS4_18SM100_TMA_2SM_LOADES1B_vS1C_EENS_8epilogue10collective18CollectiveEpilogueINS1F_23Sm100TmaWarpSpecializedILi3ELi2ELi32ELb1ELb0EEEJNS5_IJNSA_ILi128EEESG_SH_EEENS5_IJNST_IS1K_SC_EENST_ISH_SC_EEEEESJ_SK_SJ_SK_NS1F_6fusion15FusionCallbacksIS1J_NS1P_17LinearCombinationISJ_fSJ_fLNS_15FloatRoundStyleE2EEES1L_S1O_JEEENS4_5SM1004TMEM4LOAD26SM100_TMEM_LOAD_32dp32b32xENS4_13SM90_TMA_LOADES1B_NS4_39AutoVectorizingCopyWithAssumedAlignmentILi128EEENS4_14SM90_TMA_STOREES1B_S21_S21_EEEvvEEEEvNT_6ParamsE --------------------------
	.section	.text._ZN7cutlass13device_kernelINS_4gemm6kernel13GemmUniversalIN4cute5tupleIJiiiiEEENS1_10collective13CollectiveMmaINS1_35MainloopSm100TmaUmmaWarpSpecializedILi3ELi2ELi4ENS5_IJNS4_1CILi2EEESB_NSA_ILi1EEEEEEEENS5_IJNSA_ILi256EEENSA_ILi64EEENSA_ILi32EEEEEENS_10bfloat16_tENS5_IJlSC_lEEESJ_SK_NS4_8TiledMMAINS4_8MMA_AtomIJNS4_26SM100_MMA_F16BF16_2x1SM_SSISJ_SJ_fLi256ELi64ELNS4_4UMMA5MajorE0ELSP_0ELNSO_7ScaleInE0ELSQ_0EEEEEENS4_6LayoutINS5_IJSC_SC_SC_EEENS5_IJNSA_ILi0EEESV_SV_EEEEENS5_IJNS4_10UnderscoreESY_SY_EEEEENS4_28SM100_TMA_2SM_LOAD_MULTICASTENS4_14ComposedLayoutINS4_7SwizzleILi2ELi4ELi3EEENS4_18smem_ptr_flag_bitsILi16EEENST_INS5_IJNSA_ILi8EEESH_EEENS5_IJSH_SC_EEEEEEEvNS4_8identityENS4_18SM100_TMA_2SM_LOADES1B_vS1C_EENS_8epilogue10collective18CollectiveEpilogueINS1F_23Sm100TmaWarpSpecializedILi3ELi2ELi32ELb1ELb0EEEJNS5_IJNSA_ILi128EEESG_SH_EEENS5_IJNST_IS1K_SC_EENST_ISH_SC_EEEEESJ_SK_SJ_SK_NS1F_6fusion15FusionCallbacksIS1J_NS1P_17LinearCombinationISJ_fSJ_fLNS_15FloatRoundStyleE2EEES1L_S1O_JEEENS4_5SM1004TMEM4LOAD26SM100_TMEM_LOAD_32dp32b32xENS4_13SM90_TMA_LOADES1B_NS4_39AutoVectorizingCopyWithAssumedAlignmentILi128EEENS4_14SM90_TMA_STOREES1B_S21_S21_EEEvvEEEEvNT_6ParamsE,"ax",@progbits
	.align	128
.text._ZN7cutlass13device_kernelINS_4gemm6kernel13GemmUniversalIN4cute5tupleIJiiiiEEENS1_10collective13CollectiveMmaINS1_35MainloopSm100TmaUmmaWarpSpecializedILi3ELi2ELi4ENS5_IJNS4_1CILi2EEESB_NSA_ILi1EEEEEEEENS5_IJNSA_ILi256EEENSA_ILi64EEENSA_ILi32EEEEEENS_10bfloat16_tENS5_IJlSC_lEEESJ_SK_NS4_8TiledMMAINS4_8MMA_AtomIJNS4_26SM100_MMA_F16BF16_2x1SM_SSISJ_SJ_fLi256ELi64ELNS4_4UMMA5MajorE0ELSP_0ELNSO_7ScaleInE0ELSQ_0EEEEEENS4_6LayoutINS5_IJSC_SC_SC_EEENS5_IJNSA_ILi0EEESV_SV_EEEEENS5_IJNS4_10UnderscoreESY_SY_EEEEENS4_28SM100_TMA_2SM_LOAD_MULTICASTENS4_14ComposedLayoutINS4_7SwizzleILi2ELi4ELi3EEENS4_18smem_ptr_flag_bitsILi16EEENST_INS5_IJNSA_ILi8EEESH_EEENS5_IJSH_SC_EEEEEEEvNS4_8identityENS4_18SM100_TMA_2SM_LOADES1B_vS1C_EENS_8epilogue10collective18CollectiveEpilogueINS1F_23Sm100TmaWarpSpecializedILi3ELi2ELi32ELb1ELb0EEEJNS5_IJNSA_ILi128EEESG_SH_EEENS5_IJNST_IS1K_SC_EENST_ISH_SC_EEEEESJ_SK_SJ_SK_NS1F_6fusion15FusionCallbacksIS1J_NS1P_17LinearCombinationISJ_fSJ_fLNS_15FloatRoundStyleE2EEES1L_S1O_JEEENS4_5SM1004TMEM4LOAD26SM100_TMEM_LOAD_32dp32b32xENS4_13SM90_TMA_LOADES1B_NS4_39AutoVectorizingCopyWithAssumedAlignmentILi128EEENS4_14SM90_TMA_STOREES1B_S21_S21_EEEvvEEEEvNT_6ParamsE:
        .type           _ZN7cutlass13device_kernelINS_4gemm6kernel13GemmUniversalIN4cute5tupleIJiiiiEEENS1_10collective13CollectiveMmaINS1_35MainloopSm100TmaUmmaWarpSpecializedILi3ELi2ELi4ENS5_IJNS4_1CILi2EEESB_NSA_ILi1EEEEEEEENS5_IJNSA_ILi256EEENSA_ILi64EEENSA_ILi32EEEEEENS_10bfloat16_tENS5_IJlSC_lEEESJ_SK_NS4_8TiledMMAINS4_8MMA_AtomIJNS4_26SM100_MMA_F16BF16_2x1SM_SSISJ_SJ_fLi256ELi64ELNS4_4UMMA5MajorE0ELSP_0ELNSO_7ScaleInE0ELSQ_0EEEEEENS4_6LayoutINS5_IJSC_SC_SC_EEENS5_IJNSA_ILi0EEESV_SV_EEEEENS5_IJNS4_10UnderscoreESY_SY_EEEEENS4_28SM100_TMA_2SM_LOAD_MULTICASTENS4_14ComposedLayoutINS4_7SwizzleILi2ELi4ELi3EEENS4_18smem_ptr_flag_bitsILi16EEENST_INS5_IJNSA_ILi8EEESH_EEENS5_IJSH_SC_EEEEEEEvNS4_8identityENS4_18SM100_TMA_2SM_LOADES1B_vS1C_EENS_8epilogue10collective18CollectiveEpilogueINS1F_23Sm100TmaWarpSpecializedILi3ELi2ELi32ELb1ELb0EEEJNS5_IJNSA_ILi128EEESG_SH_EEENS5_IJNST_IS1K_SC_EENST_ISH_SC_EEEEESJ_SK_SJ_SK_NS1F_6fusion15FusionCallbacksIS1J_NS1P_17LinearCombinationISJ_fSJ_fLNS_15FloatRoundStyleE2EEES1L_S1O_JEEENS4_5SM1004TMEM4LOAD26SM100_TMEM_LOAD_32dp32b32xENS4_13SM90_TMA_LOADES1B_NS4_39AutoVectorizingCopyWithAssumedAlignmentILi128EEENS4_14SM90_TMA_STOREES1B_S21_S21_EEEvvEEEEvNT_6ParamsE,@function
        .size           _ZN7cutlass13device_kernelINS_4gemm6kernel13GemmUniversalIN4cute5tupleIJiiiiEEENS1_10collective13CollectiveMmaINS1_35MainloopSm100TmaUmmaWarpSpecializedILi3ELi2ELi4ENS5_IJNS4_1CILi2EEESB_NSA_ILi1EEEEEEEENS5_IJNSA_ILi256EEENSA_ILi64EEENSA_ILi32EEEEEENS_10bfloat16_tENS5_IJlSC_lEEESJ_SK_NS4_8TiledMMAINS4_8MMA_AtomIJNS4_26SM100_MMA_F16BF16_2x1SM_SSISJ_SJ_fLi256ELi64ELNS4_4UMMA5MajorE0ELSP_0ELNSO_7ScaleInE0ELSQ_0EEEEEENS4_6LayoutINS5_IJSC_SC_SC_EEENS5_IJNSA_ILi0EEESV_SV_EEEEENS5_IJNS4_10UnderscoreESY_SY_EEEEENS4_28SM100_TMA_2SM_LOAD_MULTICASTENS4_14ComposedLayoutINS4_7SwizzleILi2ELi4ELi3EEENS4_18smem_ptr_flag_bitsILi16EEENST_INS5_IJNSA_ILi8EEESH_EEENS5_IJSH_SC_EEEEEEEvNS4_8identityENS4_18SM100_TMA_2SM_LOADES1B_vS1C_EENS_8epilogue10collective18CollectiveEpilogueINS1F_23Sm100TmaWarpSpecializedILi3ELi2ELi32ELb1ELb0EEEJNS5_IJNSA_ILi128EEESG_SH_EEENS5_IJNST_IS1K_SC_EENST_ISH_SC_EEEEESJ_SK_SJ_SK_NS1F_6fusion15FusionCallbacksIS1J_NS1P_17LinearCombinationISJ_fSJ_fLNS_15FloatRoundStyleE2EEES1L_S1O_JEEENS4_5SM1004TMEM4LOAD26SM100_TMEM_LOAD_32dp32b32xENS4_13SM90_TMA_LOADES1B_NS4_39AutoVectorizingCopyWithAssumedAlignmentILi128EEENS4_14SM90_TMA_STOREES1B_S21_S21_EEEvvEEEEvNT_6ParamsE,(.L_x_172 - _ZN7cutlass13device_kernelINS_4gemm6kernel13GemmUniversalIN4cute5tupleIJiiiiEEENS1_10collective13CollectiveMmaINS1_35MainloopSm100TmaUmmaWarpSpecializedILi3ELi2ELi4ENS5_IJNS4_1CILi2EEESB_NSA_ILi1EEEEEEEENS5_IJNSA_ILi256EEENSA_ILi64EEENSA_ILi32EEEEEENS_10bfloat16_tENS5_IJlSC_lEEESJ_SK_NS4_8TiledMMAINS4_8MMA_AtomIJNS4_26SM100_MMA_F16BF16_2x1SM_SSISJ_SJ_fLi256ELi64ELNS4_4UMMA5MajorE0ELSP_0ELNSO_7ScaleInE0ELSQ_0EEEEEENS4_6LayoutINS5_IJSC_SC_SC_EEENS5_IJNSA_ILi0EEESV_SV_EEEEENS5_IJNS4_10UnderscoreESY_SY_EEEEENS4_28SM100_TMA_2SM_LOAD_MULTICASTENS4_14ComposedLayoutINS4_7SwizzleILi2ELi4ELi3EEENS4_18smem_ptr_flag_bitsILi16EEENST_INS5_IJNSA_ILi8EEESH_EEENS5_IJSH_SC_EEEEEEEvNS4_8identityENS4_18SM100_TMA_2SM_LOADES1B_vS1C_EENS_8epilogue10collective18CollectiveEpilogueINS1F_23Sm100TmaWarpSpecializedILi3ELi2ELi32ELb1ELb0EEEJNS5_IJNSA_ILi128EEESG_SH_EEENS5_IJNST_IS1K_SC_EENST_ISH_SC_EEEEESJ_SK_SJ_SK_NS1F_6fusion15FusionCallbacksIS1J_NS1P_17LinearCombinationISJ_fSJ_fLNS_15FloatRoundStyleE2EEES1L_S1O_JEEENS4_5SM1004TMEM4LOAD26SM100_TMEM_LOAD_32dp32b32xENS4_13SM90_TMA_LOADES1B_NS4_39AutoVectorizingCopyWithAssumedAlignmentILi128EEENS4_14SM90_TMA_STOREES1B_S21_S21_EEEvvEEEEvNT_6ParamsE)
        .other          _ZN7cutlass13device_kernelINS_4gemm6kernel13GemmUniversalIN4cute5tupleIJiiiiEEENS1_10collective13CollectiveMmaINS1_35MainloopSm100TmaUmmaWarpSpecializedILi3ELi2ELi4ENS5_IJNS4_1CILi2EEESB_NSA_ILi1EEEEEEEENS5_IJNSA_ILi256EEENSA_ILi64EEENSA_ILi32EEEEEENS_10bfloat16_tENS5_IJlSC_lEEESJ_SK_NS4_8TiledMMAINS4_8MMA_AtomIJNS4_26SM100_MMA_F16BF16_2x1SM_SSISJ_SJ_fLi256ELi64ELNS4_4UMMA5MajorE0ELSP_0ELNSO_7ScaleInE0ELSQ_0EEEEEENS4_6LayoutINS5_IJSC_SC_SC_EEENS5_IJNSA_ILi0EEESV_SV_EEEEENS5_IJNS4_10UnderscoreESY_SY_EEEEENS4_28SM100_TMA_2SM_LOAD_MULTICASTENS4_14ComposedLayoutINS4_7SwizzleILi2ELi4ELi3EEENS4_18smem_ptr_flag_bitsILi16EEENST_INS5_IJNSA_ILi8EEESH_EEENS5_IJSH_SC_EEEEEEEvNS4_8identityENS4_18SM100_TMA_2SM_LOADES1B_vS1C_EENS_8epilogue10collective18CollectiveEpilogueINS1F_23Sm100TmaWarpSpecializedILi3ELi2ELi32ELb1ELb0EEEJNS5_IJNSA_ILi128EEESG_SH_EEENS5_IJNST_IS1K_SC_EENST_ISH_SC_EEEEESJ_SK_SJ_SK_NS1F_6fusion15FusionCallbacksIS1J_NS1P_17LinearCombinationISJ_fSJ_fLNS_15FloatRoundStyleE2EEES1L_S1O_JEEENS4_5SM1004TMEM4LOAD26SM100_TMEM_LOAD_32dp32b32xENS4_13SM90_TMA_LOADES1B_NS4_39AutoVectorizingCopyWithAssumedAlignmentILi128EEENS4_14SM90_TMA_STOREES1B_S21_S21_EEEvvEEEEvNT_6ParamsE,@"STO_CUDA_ENTRY STV_DEFAULT"
_ZN7cutlass13device_kernelINS_4gemm6kernel13GemmUniversalIN4cute5tupleIJiiiiEEENS1_10collective13CollectiveMmaINS1_35MainloopSm100TmaUmmaWarpSpecializedILi3ELi2ELi4ENS5_IJNS4_1CILi2EEESB_NSA_ILi1EEEEEEEENS5_IJNSA_ILi256EEENSA_ILi64EEENSA_ILi32EEEEEENS_10bfloat16_tENS5_IJlSC_lEEESJ_SK_NS4_8TiledMMAINS4_8MMA_AtomIJNS4_26SM100_MMA_F16BF16_2x1SM_SSISJ_SJ_fLi256ELi64ELNS4_4UMMA5MajorE0ELSP_0ELNSO_7ScaleInE0ELSQ_0EEEEEENS4_6LayoutINS5_IJSC_SC_SC_EEENS5_IJNSA_ILi0EEESV_SV_EEEEENS5_IJNS4_10UnderscoreESY_SY_EEEEENS4_28SM100_TMA_2SM_LOAD_MULTICASTENS4_14ComposedLayoutINS4_7SwizzleILi2ELi4ELi3EEENS4_18smem_ptr_flag_bitsILi16EEENST_INS5_IJNSA_ILi8EEESH_EEENS5_IJSH_SC_EEEEEEEvNS4_8identityENS4_18SM100_TMA_2SM_LOADES1B_vS1C_EENS_8epilogue10collective18CollectiveEpilogueINS1F_23Sm100TmaWarpSpecializedILi3ELi2ELi32ELb1ELb0EEEJNS5_IJNSA_ILi128EEESG_SH_EEENS5_IJNST_IS1K_SC_EENST_ISH_SC_EEEEESJ_SK_SJ_SK_NS1F_6fusion15FusionCallbacksIS1J_NS1P_17LinearCombinationISJ_fSJ_fLNS_15FloatRoundStyleE2EEES1L_S1O_JEEENS4_5SM1004TMEM4LOAD26SM100_TMEM_LOAD_32dp32b32xENS4_13SM90_TMA_LOADES1B_NS4_39AutoVectorizingCopyWithAssumedAlignmentILi128EEENS4_14SM90_TMA_STOREES1B_S21_S21_EEEvvEEEEvNT_6ParamsE:
[----:B------:R-:W1:Y:S01]  /*0000*/  LDC R1, c[0x0][0x37c] ;  /* 0x0000df00ff017b82 */ /* 0x000e620000000800 */
[----:B------:R-:W2:Y:S01]  /*0010*/  S2R R92, SR_TID.X ;  /* 0x00000000005c7919 */ /* 0x000ea20000002100 */
[----:B------:R-:W3:Y:S06]  /*0020*/  LDCU.64 UR8, c[0x0][0x890] ;  /* 0x00011200ff0877ac */ /* 0x000eec0008000a00 */
[----:B------:R-:W4:Y:S01]  /*0030*/  S2UR UR4, SR_CgaCtaId ;  /* 0x00000000000479c3 */ /* 0x000f220000008800 */
[----:B------:R-:W-:Y:S02]  /*0040*/  PRMT R84, RZ, 0x7610, R84 ;  /* 0x00007610ff547816 */ /* 0x000fe40000000054 */
[----:B------:R-:W-:Y:S01]  /*0050*/  ELECT P1, URZ, PT ;  /* 0x0000000000ff782f */ /* 0x000fe20003820000 */
[----:B---3--:R-:W-:-:S04]  /*0060*/  UISETP.NE.U32.AND UP0, UPT, UR8, URZ, UPT ;  /* 0x000000ff0800728c */ /* 0x008fc8000bf05070 */
[----:B------:R-:W-:Y:S02]  /*0070*/  UISETP.NE.AND.EX UP0, UPT, UR9, URZ, UPT, UP0 ;  /* 0x000000ff0900728c */ /* 0x000fe4000bf05300 */
[----:B----4-:R-:W-:Y:S02]  /*0080*/  ULOP3.LUT UR33, UR4, 0x1, URZ, 0xc0, !UPT ;  /* 0x0000000104217892 */ /* 0x010fe4000f8ec0ff */
[----:B------:R-:W-:Y:S01]  /*0090*/  ULOP3.LUT UR34, UR4, 0x1, URZ, 0x3c, !UPT ;  /* 0x0000000104227892 */ /* 0x000fe2000f8e3cff */
[----:B--2---:R-:W-:-:S05]  /*00a0*/  SHF.R.U32.HI R85, RZ, 0x5, R92 ;  /* 0x00000005ff557819 */ /* 0x004fca000001165c */
[----:B------:R-:W2:Y:S02]  /*00b0*/  SHFL.IDX PT, R0, R85, RZ, 0x1f ;  /* 0x00001fff55007589 */ /* 0x000ea400000e0000 */
[----:B--2---:R-:W-:Y:S01]  /*00c0*/  R2UR UR13, R0 ;  /* 0x00000000000d72ca */ /* 0x004fe200000e0000 */
[----:B-1----:R-:W-:-:S14]  /*00d0*/  BRA.U UP0, `(.L_x_0) ;  /* 0x0000000100307547 */ /* 0x002fdc000b800000 */
[----:B------:R-:W1:Y:S02]  /*00e0*/  LDCU.64 UR4, c[0x0][0x888] ;  /* 0x00011100ff0477ac */ /* 0x000e640008000a00 */
[----:B-1----:R-:W-:-:S04]  /*00f0*/  UISETP.NE.U32.AND UP0, UPT, UR4, URZ, UPT ;  /* 0x000000ff0400728c */ /* 0x002fc8000bf05070 */
[----:B------:R-:W-:-:S09]  /*0100*/  UISETP.NE.AND.EX UP0, UPT, UR5, URZ, UPT, UP0 ;  /* 0x000000ff0500728c */ /* 0x000fd2000bf05300 */
[----:B------:R-:W-:Y:S05]  /*0110*/  BRA.U !UP0, `(.L_x_1) ;  /* 0x0000000108147547 */ /* 0x000fea000b800000 */
[----:B------:R-:W1:Y:S01]  /*0120*/  LDC.64 R2, c[0x0][0x888] ;  /* 0x00022200ff027b82 */ /* 0x000e620000000a00 */
[----:B------:R-:W1:Y:S02]  /*0130*/  LDCU.64 UR4, c[0x0][0x358] ;  /* 0x00006b00ff0477ac */ /* 0x000e640008000a00 */
[----:B-1----:R1:W5:Y:S01]  /*0140*/  LDG.E R41, desc[UR4][R2.64] ;  /* 0x0000000402297981 */ /* 0x002362000c1e1900 */
[----:B------:R-:W-:Y:S01]  /*0150*/  HFMA2 R84, -RZ, RZ, 0, 5.9604644775390625e-08 ;  /* 0x00000001ff547431 */ /* 0x000fe200000001ff */
[----:B------:R-:W-:Y:S05]  /*0160*/  BRA `(.L_x_0) ;  /* 0x00000000000c7947 */ /* 0x000fea0003800000 */
.L_x_1:
[----:B------:R-:W1:Y:S01]  /*0170*/  LDCU UR4, c[0x0][0x880] ;  /* 0x00011000ff0477ac */ /* 0x000e620008000800 */
[----:B------:R-:W-:Y:S01]  /*0180*/  HFMA2 R84, -RZ, RZ, 0, 5.9604644775390625e-08 ;  /* 0x00000001ff547431 */ /* 0x000fe200000001ff */
[----:B-1----:R-:W-:-:S07]  /*0190*/  MOV R41, UR4 ;  /* 0x0000000400297c02 */ /* 0x002fce0008000f00 */
.L_x_0:
[----:B------:R-:W2:Y:S02]  /*01a0*/  LDCU.64 UR4, c[0x0][0x8b0] ;  /* 0x00011600ff0477ac */ /* 0x000ea40008000a00 */
[----:B--2---:R-:W-:-:S04]  /*01b0*/  UISETP.NE.U32.AND UP0, UPT, UR4, URZ, UPT ;  /* 0x000000ff0400728c */ /* 0x004fc8000bf05070 */
[----:B------:R-:W-:-:S09]  /*01c0*/  UISETP.NE.AND.EX UP0, UPT, UR5, URZ, UPT, UP0 ;  /* 0x000000ff0500728c */ /* 0x000fd2000bf05300 */
[----:B------:R-:W-:Y:S05]  /*01d0*/  BRA.U UP0, `(.L_x_2) ;  /* 0x0000000100287547 */ /* 0x000fea000b800000 */
[----:B------:R-:W2:Y:S02]  /*01e0*/  LDCU.64 UR4, c[0x0][0x8a8] ;  /* 0x00011500ff0477ac */ /* 0x000ea40008000a00 */
[----:B--2---:R-:W-:-:S04]  /*01f0*/  UISETP.NE.U32.AND UP0, UPT, UR4, URZ, UPT ;  /* 0x000000ff0400728c */ /* 0x004fc8000bf05070 */
[----:B------:R-:W-:-:S09]  /*0200*/  UISETP.NE.AND.EX UP0, UPT, UR5, URZ, UPT, UP0 ;  /* 0x000000ff0500728c */ /* 0x000fd2000bf05300 */
[----:B------:R-:W-:Y:S05]  /*0210*/  BRA.U !UP0, `(.L_x_3) ;  /* 0x0000000108107547 */ /* 0x000fea000b800000 */
[----:B------:R-:W2:Y:S01]  /*0220*/  LDC.64 R38, c[0x0][0x8a8] ;  /* 0x00022a00ff267b82 */ /* 0x000ea20000000a00 */
[----:B------:R-:W2:Y:S02]  /*0230*/  LDCU.64 UR4, c[0x0][0x358] ;  /* 0x00006b00ff0477ac */ /* 0x000ea40008000a00 */
[----:B--2---:R2:W5:Y:S01]  /*0240*/  LDG.E R38, desc[UR4][R38.64] ;  /* 0x0000000426267981 */ /* 0x004562000c1e1900 */
[----:B------:R-:W-:Y:S05]  /*0250*/  BRA `(.L_x_2) ;  /* 0x0000000000087947 */ /* 0x000fea0003800000 */
.L_x_3:
[----:B------:R-:W2:Y:S02]  /*0260*/  LDCU UR4, c[0x0][0x8a0] ;  /* 0x00011400ff0477ac */ /* 0x000ea40008000800 */
[----:B--2---:R-:W-:Y:S02]  /*0270*/  MOV R38, UR4 ;  /* 0x0000000400267c02 */ /* 0x004fe40008000f00 */
.L_x_2:
[----:B------:R-:W-:Y:S01]  /*0280*/  IMAD.U32 R0, RZ, RZ, UR13 ;  /* 0x0000000dff007e24 */ /* 0x000fe2000f8e00ff */
[----:B------:R-:W-:Y:S04]  /*0290*/  BSSY.RECONVERGENT B0, `(.L_x_4) ;  /* 0x000000c000007945 */ /* 0x000fe80003800200 */
[C---:B------:R-:W-:Y:S02]  /*02a0*/  ISETP.NE.OR P2, PT, R0.reuse, 0x1, !P1 ;  /* 0x000000010000780c */ /* 0x040fe40004f45670 */
[----:B------:R-:W-:-:S11]  /*02b0*/  ISETP.NE.OR P0, PT, R0, 0x3, !P1 ;  /* 0x000000030000780c */ /* 0x000fd60004f05670 */
[----:B------:R-:W-:Y:S05]  /*02c0*/  @P2 BRA `(.L_x_5) ;  /* 0x0000000000202947 */ /* 0x000fea0003800000 */
[----:B------:R-:W3:Y:S02]  /*02d0*/  LDCU.64 UR4, c[0x0][0x348] ;  /* 0x00006900ff0477ac */ /* 0x000ee40008000a00 */
[----:B---3--:R-:W-:Y:S02]  /*02e0*/  UIADD3 UR6, UP1, UPT, UR4, 0x80, URZ ;  /* 0x0000008004067890 */ /* 0x008fe4000ff3e0ff */
[----:B------:R-:W-:Y:S02]  /*02f0*/  UIADD3 UR4, UP0, UPT, UR4, 0x180, URZ ;  /* 0x0000018004047890 */ /* 0x000fe4000ff1e0ff */
[----:B------:R-:W-:Y:S02]  /*0300*/  UIADD3.X UR7, UPT, UPT, URZ, UR5, URZ, UP1, !UPT ;  /* 0x00000005ff077290 */ /* 0x000fe40008ffe4ff */
[----:B------:R-:W-:-:S07]  /*0310*/  UIADD3.X UR5, UPT, UPT, URZ, UR5, URZ, UP0, !UPT ;  /* 0x00000005ff057290 */ /* 0x000fce00087fe4ff */
[----:B------:R3:W-:Y:S02]  /*0320*/  UTMACCTL.PF [UR6] ;  /* 0x00000000060079b9 */ /* 0x0007e40008040000 */
[----:B------:R3:W-:Y:S02]  /*0330*/  UTMACCTL.PF [UR4] ;  /* 0x00000000040079b9 */ /* 0x0007e40008040000 */
[----:B---3--:R-:W-:Y:S01]  /*0340*/  NOP ;  /* 0x0000000000007918 */ /* 0x008fe20000000000 */
.L_x_5:
[----:B------:R-:W-:Y:S05]  /*0350*/  BSYNC.RECONVERGENT B0 ;  /* 0x0000000000007941 */ /* 0x000fea0003800200 */
.L_x_4:
[----:B------:R-:W-:Y:S04]  /*0360*/  BSSY.RECONVERGENT B0, `(.L_x_6) ;  /* 0x000000a000007945 */ /* 0x000fe80003800200 */
        /* <DEDUP_REMOVED lines=9> */
.L_x_7:
[----:B------:R-:W-:Y:S05]  /*0400*/  BSYNC.RECONVERGENT B0 ;  /* 0x0000000000007941 */ /* 0x000fea0003800200 */
.L_x_6:
[----:B------:R-:W3:Y:S01]  /*0410*/  LDCU.64 UR4, c[0x0][0x888] ;  /* 0x00011100ff0477ac */ /* 0x000ee20008000a00 */
[----:B------:R-:W-:Y:S02]  /*0420*/  UISETP.EQ.U32.AND UP1, UPT, UR8, URZ, UPT ;  /* 0x000000ff0800728c */ /* 0x000fe4000bf22070 */
[----:B------:R-:W-:Y:S02]  /*0430*/  UPLOP3.LUT UP3, UPT, UPT, UPT, UPT, 0x80, 0x8 ;  /* 0x000000000008789c */ /* 0x000fe40003f6f070 */
[----:B---3--:R-:W-:-:S04]  /*0440*/  UISETP.NE.U32.AND UP0, UPT, UR4, URZ, UPT ;  /* 0x000000ff0400728c */ /* 0x008fc8000bf05070 */
[----:B------:R-:W-:-:S04]  /*0450*/  UISETP.NE.AND.EX UP0, UPT, UR5, URZ, UPT, UP0 ;  /* 0x000000ff0500728c */ /* 0x000fc8000bf05300 */
[----:B------:R-:W-:-:S04]  /*0460*/  UISETP.EQ.OR.EX UP2, UPT, UR9, URZ, !UP0, UP1 ;  /* 0x000000ff0900728c */ /* 0x000fc8000c742710 */
[----:B------:R-:W-:-:S06]  /*0470*/  UP2UR UR4, UPR, URZ, 0x4 ;  /* 0x00000004ff047883 */ /* 0x000fcc0008000000 */
[----:B------:R-:W-:Y:S01]  /*0480*/  MOV R88, UR4 ;  /* 0x0000000400587c02 */ /* 0x000fe20008000f00 */
[----:B------:R-:W-:Y:S06]  /*0490*/  BRA.U !UP2, `(.L_x_8) ;  /* 0x000000010a207547 */ /* 0x000fec000b800000 */
[----:B------:R-:W-:Y:S01]  /*04a0*/  UISETP.NE.U32.AND UP1, UPT, UR8, URZ, UPT ;  /* 0x000000ff0800728c */ /* 0x000fe2000bf25070 */
[----:B-----5:R-:W-:Y:S01]  /*04b0*/  FSETP.NEU.AND P0, PT, R41, RZ, PT ;  /* 0x000000ff2900720b */ /* 0x020fe20003f0d000 */
[----:B------:R-:W-:Y:S02]  /*04c0*/  USEL UR4, URZ, 0xffffffff, UP0 ;  /* 0xffffffffff047887 */ /* 0x000fe40008000000 */
[----:B------:R-:W-:-:S10]  /*04d0*/  UISETP.NE.AND.EX UP1, UPT, UR9, URZ, UPT, UP1 ;  /* 0x000000ff0900728c */ /* 0x000fd4000bf25310 */
[----:B------:R-:W-:Y:S01]  /*04e0*/  VOTEU.ANY UP0, P0 ;  /* 0x0000000000ff7886 */ /* 0x000fe20000000100 */
[----:B------:R-:W-:-:S04]  /*04f0*/  @!UP1 USEL UR4, URZ, 0xffffffff, UP0 ;  /* 0xffffffffff049887 */ /* 0x000fc80008000000 */
[----:B------:R-:W-:-:S04]  /*0500*/  ULOP3.LUT UR4, UR4, 0x1, URZ, 0xc0, !UPT ;  /* 0x0000000104047892 */ /* 0x000fc8000f8ec0ff */
[----:B------:R-:W-:-:S11]  /*0510*/  UISETP.NE.U32.AND UP3, UPT, UR4, 0x1, UPT ;  /* 0x000000010400788c */ /* 0x000fd6000bf65070 */
.L_x_8:
[----:B------:R-:W3:Y:S01]  /*0520*/  SHFL.IDX PT, R0, R85, RZ, 0x1f ;  /* 0x00001fff55007589 */ /* 0x000ee200000e0000 */
[----:B------:R-:W-:-:S04]  /*0530*/  UISETP.NE.AND UP0, UPT, UR13, 0x2, UPT ;  /* 0x000000020d00788c */ /* 0x000fc8000bf05270 */
[----:B------:R-:W-:Y:S02]  /*0540*/  UISETP.EQ.AND UP1, UPT, UR33, URZ, !UP0 ;  /* 0x000000ff2100728c */ /* 0x000fe4000c722270 */
[----:B------:R-:W-:-:S04]  /*0550*/  USEL UR37, URZ, 0x1, UP0 ;  /* 0x00000001ff257887 */ /* 0x000fc80008000000 */
[----:B------:R-:W-:Y:S02]  /*0560*/  PLOP3.LUT P3, PT, P1, PT, UP1, 0x80, 0x8 ;  /* 0x000000000008781c */ /* 0x000fe40000f6f018 */
[----:B---3--:R-:W-:-:S13]  /*0570*/  ISETP.NE.AND P0, PT, R0, RZ, PT ;  /* 0x000000ff0000720c */ /* 0x008fda0003f05270 */
[----:B------:R-:W-:Y:S05]  /*0580*/  @P0 BRA `(.L_x_9) ;  /* 0x0000000000500947 */ /* 0x000fea0003800000 */
[----:B------:R-:W3:Y:S01]  /*0590*/  S2UR UR5, SR_CgaCtaId ;  /* 0x00000000000579c3 */ /* 0x000ee20000008800 */
[----:B------:R-:W-:Y:S01]  /*05a0*/  UMOV UR4, 0x400 ;  /* 0x0000040000047882 */ /* 0x000fe20000000000 */
[----:B------:R-:W-:Y:S01]  /*05b0*/  UMOV UR8, 0x1 ;  /* 0x0000000100087882 */ /* 0x000fe20000000000 */
[----:B------:R-:W-:Y:S01]  /*05c0*/  UMOV UR6, 0x2 ;  /* 0x0000000200067882 */ /* 0x000fe20000000000 */
[----:B------:R-:W-:-:S04]  /*05d0*/  UIADD3 UR8, UPT, UPT, -UR8, 0x100000, URZ ;  /* 0x0010000008087890 */ /* 0x000fc8000fffe1ff */
[----:B------:R-:W-:Y:S02]  /*05e0*/  USHF.L.U32 UR9, UR8, 0xb, URZ ;  /* 0x0000000b08097899 */ /* 0x000fe400080006ff */
[----:B------:R-:W-:Y:S02]  /*05f0*/  USHF.L.U32 UR8, UR8, 0x1, URZ ;  /* 0x0000000108087899 */ /* 0x000fe400080006ff */
[----:B------:R-:W-:-:S04]  /*0600*/  UIADD3 UR6, UPT, UPT, -UR6, 0x100000, URZ ;  /* 0x0010000006067890 */ /* 0x000fc8000fffe1ff */
[----:B------:R-:W-:Y:S02]  /*0610*/  USHF.L.U32 UR7, UR6, 0xb, URZ ;  /* 0x0000000b06077899 */ /* 0x000fe400080006ff */
[----:B------:R-:W-:Y:S01]  /*0620*/  USHF.L.U32 UR6, UR6, 0x1, URZ ;  /* 0x0000000106067899 */ /* 0x000fe200080006ff */
[----:B------:R-:W-:Y:S01]  /*0630*/  ELECT P0, URZ, PT ;  /* 0x0000000000ff782f */ /* 0x000fe20003800000 */
[----:B---3--:R-:W-:Y:S01]  /*0640*/  ULEA UR4, UR5, UR4, 0x18 ;  /* 0x0000000405047291 */ /* 0x008fe2000f8ec0ff */
[----:B------:R-:W3:Y:S11]  /*0650*/  FENCE.VIEW.ASYNC.S ;  /* 0x00000000000073c6 */ /* 0x000ef60000000000 */
[----:B---3--:R3:W4:Y:S01]  /*0660*/  SYNCS.EXCH.64 URZ, [UR4], UR8 ;  /* 0x0000000804ff75b2 */ /* 0x0087220008000100 */
[----:B------:R3:W1:Y:S01]  /*0670*/  SYNCS.EXCH.64 URZ, [UR4+0x18], UR6 ;  /* 0x0000180604ff75b2 */ /* 0x0006620008000100 */
[----:B------:R3:W1:Y:S01]  /*0680*/  SYNCS.EXCH.64 URZ, [UR4+0x8], UR8 ;  /* 0x0000080804ff75b2 */ /* 0x0006620008000100 */
[----:B------:R3:W1:Y:S01]  /*0690*/  SYNCS.EXCH.64 URZ, [UR4+0x20], UR6 ;  /* 0x0000200604ff75b2 */ /* 0x0006620008000100 */
[----:B------:R3:W1:Y:S01]  /*06a0*/  SYNCS.EXCH.64 URZ, [UR4+0x10], UR8 ;  /* 0x0000100804ff75b2 */ /* 0x0006620008000100 */
[----:B------:R3:W1:Y:S01]  /*06b0*/  SYNCS.EXCH.64 URZ, [UR4+0x28], UR6 ;  /* 0x0000280604ff75b2 */ /* 0x0006620008000100 */
[----:B------:R-:W-:Y:S01]  /*06c0*/  NOP ;  /* 0x0000000000007918 */ /* 0x000fe20000000000 */
.L_x_9:
[----:B------:R-:W2:Y:S01]  /*06d0*/  SHFL.IDX PT, R0, R85, RZ, 0x1f ;  /* 0x00001fff55007589 */ /* 0x000ea200000e0000 */
[----:B------:R-:W-:Y:S01]  /*06e0*/  NOP ;  /* 0x0000000000007918 */ /* 0x000fe20000000000 */
[----:B--2---:R-:W-:-:S13]  /*06f0*/  ISETP.NE.AND P0, PT, R0, 0x1, PT ;  /* 0x000000010000780c */ /* 0x004fda0003f05270 */
[----:B------:R-:W-:Y:S05]  /*0700*/  @P0 BRA `(.L_x_10) ;  /* 0x0000000000500947 */ /* 0x000fea0003800000 */
[----:B------:R-:W2:Y:S01]  /*0710*/  S2UR UR5, SR_CgaCtaId ;  /* 0x00000000000579c3 */ /* 0x000ea20000008800 */
[----:B---3--:R-:W-:Y:S01]  /*0720*/  UMOV UR4, 0x400 ;  /* 0x0000040000047882 */ /* 0x008fe20000000000 */
        /* <DEDUP_REMOVED lines=9> */
[----:B--2---:R-:W-:Y:S01]  /*07c0*/  ULEA UR4, UR5, UR4, 0x18 ;  /* 0x0000000405047291 */ /* 0x004fe2000f8ec0ff */
[----:B------:R-:W2:Y:S11]  /*07d0*/  FENCE.VIEW.ASYNC.S ;  /* 0x00000000000073c6 */ /* 0x000eb60000000000 */
[----:B--2---:R2:W3:Y:S01]  /*07e0*/  SYNCS.EXCH.64 URZ, [UR4+0x30], UR8 ;  /* 0x0000300804ff75b2 */ /* 0x0044e20008000100 */
[----:B------:R2:W1:Y:S01]  /*07f0*/  SYNCS.EXCH.64 URZ, [UR4+0x48], UR6 ;  /* 0x0000480604ff75b2 */ /* 0x0004620008000100 */
[----:B------:R2:W1:Y:S01]  /*0800*/  SYNCS.EXCH.64 URZ, [UR4+0x38], UR8 ;  /* 0x0000380804ff75b2 */ /* 0x0004620008000100 */
[----:B------:R2:W1:Y:S01]  /*0810*/  SYNCS.EXCH.64 URZ, [UR4+0x50], UR6 ;  /* 0x0000500604ff75b2 */ /* 0x0004620008000100 */
[----:B------:R2:W1:Y:S01]  /*0820*/  SYNCS.EXCH.64 URZ, [UR4+0x40], UR8 ;  /* 0x0000400804ff75b2 */ /* 0x0004620008000100 */
[----:B------:R2:W1:Y:S01]  /*0830*/  SYNCS.EXCH.64 URZ, [UR4+0x58], UR6 ;  /* 0x0000580604ff75b2 */ /* 0x0004620008000100 */
[----:B------:R-:W-:Y:S01]  /*0840*/  NOP ;  /* 0x0000000000007918 */ /* 0x000fe20000000000 */
.L_x_10:
[----:B------:R-:W4:Y:S01]  /*0850*/  SHFL.IDX PT, R0, R85, RZ, 0x1f ;  /* 0x00001fff55007589 */ /* 0x000f2200000e0000 */
[----:B------:R-:W-:Y:S01]  /*0860*/  NOP ;  /* 0x0000000000007918 */ /* 0x000fe20000000000 */
[----:B----4-:R-:W-:-:S13]  /*0870*/  ISETP.NE.AND P0, PT, R0, 0x3, PT ;  /* 0x000000030000780c */ /* 0x010fda0003f05270 */
[----:B------:R-:W-:Y:S05]  /*0880*/  @P0 BRA `(.L_x_11) ;  /* 0x0000000000300947 */ /* 0x000fea0003800000 */
[----:B------:R-:W4:Y:S01]  /*0890*/  S2UR UR5, SR_CgaCtaId ;  /* 0x00000000000579c3 */ /* 0x000f220000008800 */
[----:B--23--:R-:W-:Y:S01]  /*08a0*/  UMOV UR6, 0x400 ;  /* 0x0000040000067882 */ /* 0x00cfe20000000000 */
[----:B------:R-:W-:Y:S01]  /*08b0*/  UMOV UR4, 0x20 ;  /* 0x0000002000047882 */ /* 0x000fe20000000000 */
[----:B------:R-:W-:Y:S01]  /*08c0*/  ELECT P0, URZ, PT ;  /* 0x0000000000ff782f */ /* 0x000fe20003800000 */
[----:B----4-:R-:W-:Y:S02]  /*08d0*/  ULEA UR6, UR5, UR6, 0x18 ;  /* 0x0000000605067291 */ /* 0x010fe4000f8ec0ff */
[----:B------:R-:W-:-:S04]  /*08e0*/  UIADD3 UR4, UPT, UPT, -UR4, 0x100000, URZ ;  /* 0x0010000004047890 */ /* 0x000fc8000fffe1ff */
[----:B------:R-:W-:Y:S02]  /*08f0*/  USHF.L.U32 UR5, UR4, 0xb, URZ ;  /* 0x0000000b04057899 */ /* 0x000fe400080006ff */
[----:B------:R-:W-:Y:S01]  /*0900*/  USHF.L.U32 UR4, UR4, 0x1, URZ ;  /* 0x0000000104047899 */ /* 0x000fe200080006ff */
[----:B------:R-:W2:Y:S11]  /*0910*/  FENCE.VIEW.ASYNC.S ;  /* 0x00000000000073c6 */ /* 0x000eb60000000000 */
[----:B--2---:R4:W2:Y:S01]  /*0920*/  SYNCS.EXCH.64 URZ, [UR6+0x60], UR4 ;  /* 0x0000600406ff75b2 */ /* 0x0048a20008000100 */
[----:B------:R4:W3:Y:S02]  /*0930*/  SYNCS.EXCH.64 URZ, [UR6+0x68], UR4 ;  /* 0x0000680406ff75b2 */ /* 0x0008e40008000100 */
[----:B----4-:R-:W-:Y:S01]  /*0940*/  NOP ;  /* 0x0000000000007918 */ /* 0x010fe20000000000 */
.L_x_11:
[----:B------:R-:W4:Y:S01]  /*0950*/  SHFL.IDX PT, R0, R85, RZ, 0x1f ;  /* 0x00001fff55007589 */ /* 0x000f2200000e0000 */
[----:B------:R-:W-:Y:S01]  /*0960*/  NOP ;  /* 0x0000000000007918 */ /* 0x000fe20000000000 */
[----:B----4-:R-:W-:-:S13]  /*0970*/  ISETP.NE.AND P0, PT, R0, 0x4, PT ;  /* 0x000000040000780c */ /* 0x010fda0003f05270 */
[----:B------:R-:W-:Y:S05]  /*0980*/  @P0 BRA `(.L_x_12) ;  /* 0x00000000004c0947 */ /* 0x000fea0003800000 */
[----:B------:R-:W4:Y:S01]  /*0990*/  S2UR UR5, SR_CgaCtaId ;  /* 0x00000000000579c3 */ /* 0x000f220000008800 */
[----:B--23--:R-:W-:Y:S01]  /*09a0*/  UMOV UR4, 0x3a0 ;  /* 0x000003a000047882 */ /* 0x00cfe20000000000 */
[----:B------:R-:W-:Y:S01]  /*09b0*/  UMOV UR6, 0x400 ;  /* 0x0000040000067882 */ /* 0x000fe20000000000 */
[----:B------:R-:W-:Y:S01]  /*09c0*/  USEL UR4, UR4, 0x320, UP3 ;  /* 0x0000032004047887 */ /* 0x000fe20009800000 */
[----:B------:R-:W-:Y:S01]  /*09d0*/  UMOV UR8, 0x1 ;  /* 0x0000000100087882 */ /* 0x000fe20000000000 */
[----:B------:R-:W-:Y:S01]  /*09e0*/  ELECT P0, URZ, PT ;  /* 0x0000000000ff782f */ /* 0x000fe20003800000 */
[----:B------:R-:W-:-:S04]  /*09f0*/  UIADD3 UR8, UPT, UPT, -UR8, 0x100000, URZ ;  /* 0x0010000008087890 */ /* 0x000fc8000fffe1ff */
[----:B------:R-:W-:Y:S02]  /*0a00*/  USHF.L.U32 UR9, UR8, 0xb, URZ ;  /* 0x0000000b08097899 */ /* 0x000fe400080006ff */
[----:B------:R-:W-:Y:S02]  /*0a10*/  USHF.L.U32 UR8, UR8, 0x1, URZ ;  /* 0x0000000108087899 */ /* 0x000fe400080006ff */
[----:B----4-:R-:W-:Y:S02]  /*0a20*/  ULEA UR6, UR5, UR6, 0x18 ;  /* 0x0000000605067291 */ /* 0x010fe4000f8ec0ff */
[----:B------:R-:W-:-:S04]  /*0a30*/  UIADD3 UR4, UPT, UPT, -UR4, 0x100000, URZ ;  /* 0x0010000004047890 */ /* 0x000fc8000fffe1ff */
[----:B------:R-:W-:Y:S02]  /*0a40*/  USHF.L.U32 UR5, UR4, 0xb, URZ ;  /* 0x0000000b04057899 */ /* 0x000fe400080006ff */
[----:B------:R-:W-:Y:S01]  /*0a50*/  USHF.L.U32 UR4, UR4, 0x1, URZ ;  /* 0x0000000104047899 */ /* 0x000fe200080006ff */
[----:B------:R-:W2:Y:S03]  /*0a60*/  FENCE.VIEW.ASYNC.S ;  /* 0x00000000000073c6 */ /* 0x000ea60000000000 */
[----:B--2---:R4:W2:Y:S08]  /*0a70*/  SYNCS.EXCH.64 URZ, [UR6+0x70], UR8 ;  /* 0x0000700806ff75b2 */ /* 0x0048b00008000100 */
[----:B------:R4:W3:Y:S01]  /*0a80*/  SYNCS.EXCH.64 URZ, [UR6+0x80], UR4 ;  /* 0x0000800406ff75b2 */ /* 0x0008e20008000100 */
[----:B------:R4:W1:Y:S01]  /*0a90*/  SYNCS.EXCH.64 URZ, [UR6+0x78], UR8 ;  /* 0x0000780806ff75b2 */ /* 0x0008620008000100 */
[----:B------:R4:W1:Y:S02]  /*0aa0*/  SYNCS.EXCH.64 URZ, [UR6+0x88], UR4 ;  /* 0x0000880406ff75b2 */ /* 0x0008640008000100 */
[----:B----4-:R-:W-:Y:S01]  /*0ab0*/  NOP ;  /* 0x0000000000007918 */ /* 0x010fe20000000000 */
.L_x_12:
[----:B------:R-:W4:Y:S01]  /*0ac0*/  SHFL.IDX PT, R0, R85, RZ, 0x1f ;  /* 0x00001fff55007589 */ /* 0x000f2200000e0000 */
[----:B------:R-:W-:Y:S01]  /*0ad0*/  NOP ;  /* 0x0000000000007918 */ /* 0x000fe20000000000 */
[----:B----4-:R-:W-:-:S13]  /*0ae0*/  ISETP.NE.AND P0, PT, R0, 0x5, PT ;  /* 0x000000050000780c */ /* 0x010fda0003f05270 */
[----:B------:R-:W-:Y:S05]  /*0af0*/  @P0 BRA `(.L_x_13) ;  /* 0x0000000000580947 */ /* 0x000fea0003800000 */
[----:B------:R-:W4:Y:S01]  /*0b00*/  S2UR UR5, SR_CgaCtaId ;  /* 0x00000000000579c3 */ /* 0x000f220000008800 */
[----:B--23--:R-:W-:Y:S01]  /*0b10*/  UMOV UR4, 0x400 ;  /* 0x0000040000047882 */ /* 0x00cfe20000000000 */
        /* <DEDUP_REMOVED lines=9> */
[----:B----4-:R-:W-:Y:S01]  /*0bb0*/  ULEA UR4, UR5, UR4, 0x18 ;  /* 0x0000000405047291 */ /* 0x010fe2000f8ec0ff */
[----:B------:R-:W2:Y:S11]  /*0bc0*/  FENCE.VIEW.ASYNC.S ;  /* 0x00000000000073c6 */ /* 0x000eb60000000000 */
[----:B--2---:R4:W2:Y:S01]  /*0bd0*/  SYNCS.EXCH.64 URZ, [UR4+0x90], UR6 ;  /* 0x0000900604ff75b2 */ /* 0x0048a20008000100 */
[----:B------:R4:W3:Y:S01]  /*0be0*/  SYNCS.EXCH.64 URZ, [UR4+0xb0], UR8 ;  /* 0x0000b00804ff75b2 */ /* 0x0008e20008000100 */
[----:B------:R4:W1:Y:S01]  /*0bf0*/  SYNCS.EXCH.64 URZ, [UR4+0x98], UR6 ;  /* 0x0000980604ff75b2 */ /* 0x0008620008000100 */
[----:B------:R4:W1:Y:S01]  /*0c00*/  SYNCS.EXCH.64 URZ, [UR4+0xb8], UR8 ;  /* 0x0000b80804ff75b2 */ /* 0x0008620008000100 */
[----:B------:R4:W1:Y:S01]  /*0c10*/  SYNCS.EXCH.64 URZ, [UR4+0xa0], UR6 ;  /* 0x0000a00604ff75b2 */ /* 0x0008620008000100 */
[----:B------:R4:W1:Y:S01]  /*0c20*/  SYNCS.EXCH.64 URZ, [UR4+0xc0], UR8 ;  /* 0x0000c00804ff75b2 */ /* 0x0008620008000100 */
[----:B------:R4:W1:Y:S01]  /*0c30*/  SYNCS.EXCH.64 URZ, [UR4+0xa8], UR6 ;  /* 0x0000a80604ff75b2 */ /* 0x0008620008000100 */
[----:B------:R4:W1:Y:S02]  /*0c40*/  SYNCS.EXCH.64 URZ, [UR4+0xc8], UR8 ;  /* 0x0000c80804ff75b2 */ /* 0x0008640008000100 */
[----:B----4-:R-:W-:Y:S01]  /*0c50*/  NOP ;  /* 0x0000000000007918 */ /* 0x010fe20000000000 */
.L_x_13:
[----:B------:R-:W4:Y:S01]  /*0c60*/  SHFL.IDX PT, R0, R85, RZ, 0x1f ;  /* 0x00001fff55007589 */ /* 0x000f2200000e0000 */
[----:B------:R-:W-:Y:S01]  /*0c70*/  ISETP.NE.OR P1, PT, RZ, UR13, !P1 ;  /* 0x0000000dff007c0c */ /* 0x000fe2000cf25670 */
[----:B------:R-:W-:Y:S01]  /*0c80*/  NOP ;  /* 0x0000000000007918 */ /* 0x000fe20000000000 */
[----:B----4-:R-:W-:-:S13]  /*0c90*/  ISETP.NE.AND P0, PT, R0, 0x3, PT ;  /* 0x000000030000780c */ /* 0x010fda0003f05270 */
[----:B------:R-:W-:Y:S05]  /*0ca0*/  @P0 BRA `(.L_x_14) ;  /* 0x0000000000380947 */ /* 0x000fea0003800000 */
[----:B------:R-:W4:Y:S01]  /*0cb0*/  S2UR UR5, SR_CgaCtaId ;  /* 0x00000000000579c3 */ /* 0x000f220000008800 */
[----:B--23--:R-:W-:Y:S01]  /*0cc0*/  UMOV UR4, 0x400 ;  /* 0x0000040000047882 */ /* 0x00cfe20000000000 */
[----:B------:R-:W-:Y:S01]  /*0cd0*/  UMOV UR6, 0x20 ;  /* 0x0000002000067882 */ /* 0x000fe20000000000 */
[----:B------:R-:W-:Y:S01]  /*0ce0*/  ELECT P0, URZ, PT ;  /* 0x0000000000ff782f */ /* 0x000fe20003800000 */
[----:B------:R-:W-:-:S04]  /*0cf0*/  UIADD3 UR6, UPT, UPT, -UR6, 0x100000, URZ ;  /* 0x0010000006067890 */ /* 0x000fc8000fffe1ff */
[----:B------:R-:W-:Y:S02]  /*0d00*/  USHF.L.U32 UR7, UR6, 0xb, URZ ;  /* 0x0000000b06077899 */ /* 0x000fe400080006ff */
[----:B------:R-:W-:Y:S02]  /*0d10*/  USHF.L.U32 UR6, UR6, 0x1, URZ ;  /* 0x0000000106067899 */ /* 0x000fe400080006ff */
[----:B----4-:R-:W-:Y:S01]  /*0d20*/  ULEA UR4, UR5, UR4, 0x18 ;  /* 0x0000000405047291 */ /* 0x010fe2000f8ec0ff */
[----:B------:R-:W2:Y:S11]  /*0d30*/  FENCE.VIEW.ASYNC.S ;  /* 0x00000000000073c6 */ /* 0x000eb60000000000 */
[----:B--2---:R4:W2:Y:S01]  /*0d40*/  SYNCS.EXCH.64 URZ, [UR4+0xd0], UR6 ;  /* 0x0000d00604ff75b2 */ /* 0x0048a20008000100 */
[----:B------:R4:W3:Y:S01]  /*0d50*/  SYNCS.EXCH.64 URZ, [UR4+0xe0], UR6 ;  /* 0x0000e00604ff75b2 */ /* 0x0008e20008000100 */
[----:B------:R4:W1:Y:S01]  /*0d60*/  SYNCS.EXCH.64 URZ, [UR4+0xd8], UR6 ;  /* 0x0000d80604ff75b2 */ /* 0x0008620008000100 */
[----:B------:R4:W1:Y:S02]  /*0d70*/  SYNCS.EXCH.64 URZ, [UR4+0xe8], UR6 ;  /* 0x0000e80604ff75b2 */ /* 0x0008640008000100 */
[----:B----4-:R-:W-:Y:S01]  /*0d80*/  NOP ;  /* 0x0000000000007918 */ /* 0x010fe20000000000 */
.L_x_14:
[----:B--23--:R-:W2:Y:S01]  /*0d90*/  S2UR UR7, SR_CgaCtaId ;  /* 0x00000000000779c3 */ /* 0x00cea20000008800 */
[----:B------:R-:W-:Y:S01]  /*0da0*/  VOTEU.ALL UP0, P1 ;  /* 0x0000000000ff7886 */ /* 0x000fe20000800000 */
[----:B------:R-:W-:Y:S01]  /*0db0*/  UMOV UR4, 0x20 ;  /* 0x0000002000047882 */ /* 0x000fe20000000000 */
[----:B------:R-:W-:Y:S01]  /*0dc0*/  NOP ;  /* 0x0000000000007918 */ /* 0x000fe20000000000 */
[----:B-1----:R-:W-:Y:S01]  /*0dd0*/  LOP3.LUT R3, R92, 0x1f, RZ, 0xc0, !PT ;  /* 0x0000001f5c037812 */ /* 0x002fe200078ec0ff */
[----:B------:R-:W-:Y:S01]  /*0de0*/  UISETP.NE.AND UP4, UPT, UR13, URZ, UPT ;  /* 0x000000ff0d00728c */ /* 0x000fe2000bf85270 */
[----:B------:R-:W-:Y:S01]  /*0df0*/  @!UP0 UMOV UR6, 0x400 ;  /* 0x0000040000068882 */ /* 0x000fe20000000000 */
[----:B------:R-:W-:-:S04]  /*0e00*/  @!UP0 UIADD3 UR4, UPT, UPT, -UR4, 0x100000, URZ ;  /* 0x0010000004048890 */ /* 0x000fc8000fffe1ff */
[----:B------:R-:W-:Y:S02]  /*0e10*/  @!UP0 USHF.L.U32 UR5, UR4, 0xb, URZ ;  /* 0x0000000b04058899 */ /* 0x000fe400080006ff */
[----:B------:R-:W-:Y:S02]  /*0e20*/  @!UP0 USHF.L.U32 UR4, UR4, 0x1, URZ ;  /* 0x0000000104048899 */ /* 0x000fe400080006ff */
[----:B--2---:R-:W-:Y:S01]  /*0e30*/  @!UP0 ULEA UR6, UR7, UR6, 0x18 ;  /* 0x0000000607068291 */ /* 0x004fe2000f8ec0ff */
[----:B------:R-:W1:Y:S01]  /*0e40*/  LDCU UR7, c[0x0][0x36c] ;  /* 0x00006d80ff0777ac */ /* 0x000e620008000800 */
[----:B------:R-:W-:Y:S01]  /*0e50*/  VOTEU.ALL UP0, P1 ;  /* 0x0000000000ff7886 */ /* 0x000fe20000800000 */
[----:B------:R-:W2:Y:S09]  /*0e60*/  FENCE.VIEW.ASYNC.S ;  /* 0x00000000000073c6 */ /* 0x000eb20000000000 */
[----:B--2---:R2:W3:Y:S01]  /*0e70*/  @!UP0 SYNCS.EXCH.64 URZ, [UR6+0xf0], UR4 ;  /* 0x0000f00406ff85b2 */ /* 0x0044e20008000100 */
[----:B-1----:R-:W-:-:S09]  /*0e80*/  UISETP.EQ.U32.AND UP5, UPT, UR7, 0x1, UPT ;  /* 0x000000010700788c */ /* 0x002fd2000bfa2070 */
[----:B--2---:R-:W-:Y:S05]  /*0e90*/  BRA.U !UP5, `(.L_x_15) ;  /* 0x000000010d087547 */ /* 0x004fea000b800000 */
[----:B---3--:R-:W-:Y:S01]  /*0ea0*/  UCGABAR_ARV ;  /* 0x00000000000079c7 */ /* 0x008fe20008000000 */
[----:B------:R-:W-:Y:S05]  /*0eb0*/  BRA `(.L_x_16) ;  /* 0x0000000000047947 */ /* 0x000fea0003800000 */
.L_x_15:
[----:B---3--:R-:W-:Y:S01]  /*0ec0*/  NOP ;  /* 0x0000000000007918 */ /* 0x008fe20000000000 */
.L_x_16:
[----:B------:R-:W1:Y:S01]  /*0ed0*/  S2UR UR19, SR_CTAID.X ;  /* 0x00000000001379c3 */ /* 0x000e620000002500 */
[----:B------:R-:W-:-:S05]  /*0ee0*/  CS2R.32 R87, SR_CgaSize ;  /* 0x0000000000577805 */ /* 0x000fca0000008a00 */
[----:B------:R-:W-:-:S05]  /*0ef0*/  IMAD R87, R87, -0xa0, RZ ;  /* 0xffffff6057577824 */ /* 0x000fca00078e02ff */
[----:B------:R-:W-:-:S14]  /*0f00*/  R2UR UR5, R87 ;  /* 0x00000000570572ca */ /* 0x000fdc00000e0000 */
[----:B------:R-:W2:Y:S01]  /*0f10*/  LDCU UR5, c[0x0][UR5+0x2b0] ;  /* 0x00005600050577ac */ /* 0x000ea20008000800 */
[----:B------:R-:W-:-:S05]  /*0f20*/  CS2R.32 R87, SR_CgaSize ;  /* 0x0000000000577805 */ /* 0x000fca0000008a00 */
[----:B------:R-:W-:-:S05]  /*0f30*/  IMAD R87, R87, -0xa0, RZ ;  /* 0xffffff6057577824 */ /* 0x000fca00078e02ff */
[----:B------:R-:W-:-:S14]  /*0f40*/  R2UR UR4, R87 ;  /* 0x00000000570472ca */ /* 0x000fdc00000e0000 */
[----:B------:R-:W3:Y:S01]  /*0f50*/  LDCU UR4, c[0x0][UR4+0x2b4] ;  /* 0x00005680040477ac */ /* 0x000ee20008000800 */
[----:B------:R-:W4:Y:S01]  /*0f60*/  S2UR UR7, SR_CTAID.Y ;  /* 0x00000000000779c3 */ /* 0x000f220000002600 */
[----:B------:R-:W-:-:S05]  /*0f70*/  CS2R.32 R87, SR_CgaSize ;  /* 0x0000000000577805 */ /* 0x000fca0000008a00 */
[----:B------:R-:W-:-:S05]  /*0f80*/  IMAD R87, R87, -0xa0, RZ ;  /* 0xffffff6057577824 */ /* 0x000fca00078e02ff */
[----:B------:R-:W-:-:S14]  /*0f90*/  R2UR UR8, R87 ;  /* 0x00000000570872ca */ /* 0x000fdc00000e0000 */
[----:B------:R-:W3:Y:S01]  /*0fa0*/  LDCU UR8, c[0x0][UR8+0x2a0] ;  /* 0x00005400080877ac */ /* 0x000ee20008000800 */
[----:B------:R-:W-:-:S05]  /*0fb0*/  CS2R.32 R87, SR_CgaSize ;  /* 0x0000000000577805 */ /* 0x000fca0000008a00 */
[----:B------:R-:W-:-:S05]  /*0fc0*/  IMAD R87, R87, -0xa0, RZ ;  /* 0xffffff6057577824 */ /* 0x000fca00078e02ff */
[----:B------:R-:W-:-:S14]  /*0fd0*/  R2UR UR9, R87 ;  /* 0x00000000570972ca */ /* 0x000fdc00000e0000 */
[----:B------:R-:W3:Y:S01]  /*0fe0*/  LDCU UR9, c[0x0][UR9+0x2a4] ;  /* 0x00005480090977ac */ /* 0x000ee20008000800 */
[----:B------:R-:W3:Y:S01]  /*0ff0*/  S2UR UR10, SR_CgaCtaId ;  /* 0x00000000000a79c3 */ /* 0x000ee20000008800 */
[----:B------:R-:W-:Y:S01]  /*1000*/  UISETP.GT.U32.AND UP0, UPT, UR33, 0xffff, UPT ;  /* 0x0000ffff2100788c */ /* 0x000fe2000bf04070 */
[----:B------:R-:W3:Y:S01]  /*1010*/  LDCU UR18, c[0x0][0xb24] ;  /* 0x00016480ff1277ac */ /* 0x000ee20008000800 */
[----:B------:R-:W-:Y:S01]  /*1020*/  UMOV UR29, 0x5 ;  /* 0x00000005001d7882 */ /* 0x000fe20000000000 */
[----:B-1----:R-:W-:-:S04]  /*1030*/  I2FP.F32.U32 R2, UR19 ;  /* 0x0000001300027c45 */ /* 0x002fc80008201000 */
[----:B------:R-:W1:Y:S01]  /*1040*/  S2UR UR36, SR_CTAID.Z ;  /* 0x00000000002479c3 */ /* 0x000e620000002700 */
[----:B------:R-:W1:Y:S01]  /*1050*/  LDCU UR40, c[0x0][0xb24] ;  /* 0x00016480ff2877ac */ /* 0x000e620008000800 */
[----:B--2---:R-:W-:Y:S01]  /*1060*/  FMUL R2, R2, UR5 ;  /* 0x0000000502027c20 */ /* 0x004fe20008400000 */
[----:B------:R-:W-:Y:S01]  /*1070*/  USEL UR5, UR33, 0xffff, !UP0 ;  /* 0x0000ffff21057887 */ /* 0x000fe2000c000000 */
[----:B----4-:R-:W-:Y:S01]  /*1080*/  I2FP.F32.U32 R0, UR7 ;  /* 0x0000000700007c45 */ /* 0x010fe20008201000 */
[----:B------:R-:W2:Y:S03]  /*1090*/  LDCU UR27, c[0x0][0xb30] ;  /* 0x00016600ff1b77ac */ /* 0x000ea60008000800 */
[----:B------:R-:W4:Y:S01]  /*10a0*/  F2I.U32.TRUNC.NTZ R2, R2 ;  /* 0x0000000200027305 */ /* 0x000f22000020f000 */
[----:B---3--:R-:W-:Y:S01]  /*10b0*/  FMUL R0, R0, UR4 ;  /* 0x0000000400007c20 */ /* 0x008fe20008400000 */
[----:B------:R-:W-:-:S02]  /*10c0*/  ULOP3.LUT UR24, UR5, 0xffff, URZ, 0xc0, !UPT ;  /* 0x0000ffff05187892 */ /* 0x000fc4000f8ec0ff */
[----:B------:R-:W-:Y:S02]  /*10d0*/  USHF.L.U32 UR28, UR10, 0xa, URZ ;  /* 0x0000000a0a1c7899 */ /* 0x000fe400080006ff */
[----:B------:R-:W-:Y:S02]  /*10e0*/  UISETP.GE.AND UP2, UPT, UR18, 0x1, UPT ;  /* 0x000000011200788c */ /* 0x000fe4000bf46270 */
[----:B------:R-:W3:Y:S01]  /*10f0*/  F2I.U32.TRUNC.NTZ R0, R0 ;  /* 0x0000000000007305 */ /* 0x000ee2000020f000 */
[----:B------:R-:W-:Y:S01]  /*1100*/  UMOV UR32, UR7 ;  /* 0x0000000700207c82 */ /* 0x000fe20008000000 */
[----:B------:R-:W-:Y:S01]  /*1110*/  UMOV UR25, UR19 ;  /* 0x0000001300197c82 */ /* 0x000fe20008000000 */
[----:B----4-:R-:W-:Y:S02]  /*1120*/  R2UR UR4, R2 ;  /* 0x00000000020472ca */ /* 0x010fe400000e0000 */
[----:B------:R-:W-:Y:S02]  /*1130*/  PRMT R2, RZ, 0x7610, R2 ;  /* 0x00007610ff027816 */ /* 0x000fe40000000002 */
[----:B---3--:R-:W-:-:S02]  /*1140*/  R2UR UR6, R0 ;  /* 0x00000000000672ca */ /* 0x008fc400000e0000 */
[----:B------:R-:W-:-:S07]  /*1150*/  PRMT R0, RZ, 0x7610, R0 ;  /* 0x00007610ff007816 */ /* 0x000fce0000000000 */
[----:B------:R-:W-:-:S04]  /*1160*/  UIADD3 UR5, UPT, UPT, -UR4, URZ, URZ ;  /* 0x000000ff04057290 */ /* 0x000fc8000fffe1ff */
[----:B------:R-:W-:Y:S02]  /*1170*/  UIMAD UR5, UR8, UR5, UR19 ;  /* 0x00000005080572a4 */ /* 0x000fe4000f8e0213 */
[----:B------:R-:W-:-:S04]  /*1180*/  UIADD3 UR4, UPT, UPT, -UR6, URZ, URZ ;  /* 0x000000ff06047290 */ /* 0x000fc8000fffe1ff */
[----:B------:R-:W-:Y:S01]  /*1190*/  IMAD.U32 R87, RZ, RZ, UR5 ;  /* 0x00000005ff577e24 */ /* 0x000fe2000f8e00ff */
[----:B------:R-:W-:-:S06]  /*11a0*/  UIMAD UR4, UR9, UR4, UR7 ;  /* 0x00000004090472a4 */ /* 0x000fcc000f8e0207 */
[----:B------:R-:W-:Y:S01]  /*11b0*/  IMAD.U32 R86, RZ, RZ, UR4 ;  /* 0x00000004ff567e24 */ /* 0x000fe2000f8e00ff */
[----:B-12---:R-:W-:Y:S06]  /*11c0*/  BRA.U UP4, `(.L_x_17) ;  /* 0x0000000104447547 */ /* 0x006fec000b800000 */
[----:B------:R-:W-:Y:S02]  /*11d0*/  R2UR UR4, R87 ;  /* 0x00000000570472ca */ /* 0x000fe400000e0000 */
[----:B------:R-:W-:-:S11]  /*11e0*/  R2UR UR8, R86 ;  /* 0x00000000560872ca */ /* 0x000fd600000e0000 */
[----:B------:R-:W-:Y:S02]  /*11f0*/  UISETP.GT.U32.AND UP0, UPT, UR4, 0x1, UPT ;  /* 0x000000010400788c */ /* 0x000fe4000bf04070 */
[----:B------:R-:W-:Y:S02]  /*1200*/  ULOP3.LUT UR4, UR4, 0xfffffffe, URZ, 0xc0, !UPT ;  /* 0xfffffffe04047892 */ /* 0x000fe4000f8ec0ff */
[----:B------:R-:W-:Y:S02]  /*1210*/  UISETP.NE.AND UP1, UPT, UR8, URZ, UP0 ;  /* 0x000000ff0800728c */ /* 0x000fe40008725270 */
[----:B------:R-:W-:Y:S02]  /*1220*/  UISETP.NE.AND UP0, UPT, UR8, 0x1, UP0 ;  /* 0x000000010800788c */ /* 0x000fe40008705270 */
[----:B------:R-:W-:Y:S02]  /*1230*/  USEL UR7, URZ, 0x1, UP1 ;  /* 0x00000001ff077887 */ /* 0x000fe40008800000 */
[----:B------:R-:W-:-:S02]  /*1240*/  USEL UR6, URZ, 0x4, UP0 ;  /* 0x00000004ff067887 */ /* 0x000fc40008000000 */
[----:B------:R-:W-:Y:S02]  /*1250*/  USEL UR5, URZ, 0x2, UP1 ;  /* 0x00000002ff057887 */ /* 0x000fe40008800000 */
[----:B------:R-:W-:Y:S02]  /*1260*/  ULEA UR4, UR8, UR4, 0x1 ;  /* 0x0000000408047291 */ /* 0x000fe4000f8e08ff */
[----:B------:R-:W-:Y:S02]  /*1270*/  USEL UR8, URZ, 0x8, UP0 ;  /* 0x00000008ff087887 */ /* 0x000fe40008000000 */
[----:B------:R-:W-:-:S03]  /*1280*/  UIADD3 UR5, UPT, UPT, UR5, UR6, UR7 ;  /* 0x0000000605057290 */ /* 0x000fc6000fffe007 */
[----:B------:R-:W-:Y:S01]  /*1290*/  UMOV UR6, 0x3 ;  /* 0x0000000300067882 */ /* 0x000fe20000000000 */
[----:B------:R-:W-:Y:S02]  /*12a0*/  UIADD3 UR5, UPT, UPT, UR5, UR8, URZ ;  /* 0x0000000805057290 */ /* 0x000fe4000fffe0ff */
[----:B------:R-:W-:-:S04]  /*12b0*/  USHF.L.U32 UR4, UR6, UR4, URZ ;  /* 0x0000000406047299 */ /* 0x000fc800080006ff */
[----:B------:R-:W-:Y:S02]  /*12c0*/  IMAD.U32 R2, RZ, RZ, UR5 ;  /* 0x00000005ff027e24 */ /* 0x000fe4000f8e00ff */
[----:B------:R-:W-:Y:S02]  /*12d0*/  IMAD.U32 R0, RZ, RZ, UR4 ;  /* 0x00000004ff007e24 */ /* 0x000fe4000f8e00ff */
.L_x_17:
[----:B------:R-:W-:Y:S05]  /*12e0*/  BRA.U !UP2, `(.L_x_18) ;  /* 0x000000010ad07547 */ /* 0x000fea000b800000 */
[----:B------:R-:W1:Y:S01]  /*12f0*/  LDCU.128 UR20, c[0x0][0xb10] ;  /* 0x00016200ff1477ac */ /* 0x000e620008000c00 */
[----:B------:R-:W2:Y:S01]  /*1300*/  LDCU UR12, c[0x0][0x370] ;  /* 0x00006e00ff0c77ac */ /* 0x000ea20008000800 */
[----:B------:R-:W3:Y:S01]  /*1310*/  LDCU UR5, c[0x0][0x374] ;  /* 0x00006e80ff0577ac */ /* 0x000ee20008000800 */
[----:B------:R-:W4:Y:S01]  /*1320*/  LDCU UR26, c[0x0][0xb0c] ;  /* 0x00016180ff1a77ac */ /* 0x000f220008000800 */
[----:B------:R-:W4:Y:S01]  /*1330*/  LDCU UR4, c[0x0][0xb20] ;  /* 0x00016400ff0477ac */ /* 0x000f220008000800 */
[----:B------:R-:W4:Y:S01]  /*1340*/  LDCU.64 UR16, c[0x0][0xb28] ;  /* 0x00016500ff1077ac */ /* 0x000f220008000a00 */
[----:B-1----:R-:W-:Y:S02]  /*1350*/  UISETP.NE.AND UP0, UPT, UR22, 0x1, UPT ;  /* 0x000000011600788c */ /* 0x002fe4000bf05270 */
[----:B---3--:R-:W-:Y:S02]  /*1360*/  UIMAD.WIDE.U32 UR6, UR5, UR23, URZ ;  /* 0x00000017050672a5 */ /* 0x008fe4000f8e00ff */
[----:B--2---:R-:W-:-:S02]  /*1370*/  UIMAD.WIDE.U32 UR8, UR12, UR20, URZ ;  /* 0x000000140c0872a5 */ /* 0x004fc4000f8e00ff */
[----:B----4-:R-:W-:Y:S02]  /*1380*/  UISETP.NE.AND UP1, UPT, UR26, 0x1, UPT ;  /* 0x000000011a00788c */ /* 0x010fe4000bf25270 */
[----:B------:R-:W-:Y:S01]  /*1390*/  UISETP.NE.AND UP2, UPT, UR18, 0x1, UPT ;  /* 0x000000011200788c */ /* 0x000fe2000bf45270 */
[----:B------:R-:W-:Y:S02]  /*13a0*/  UMOV UR6, UR7 ;  /* 0x0000000700067c82 */ /* 0x000fe40008000000 */
[----:B------:R-:W-:Y:S01]  /*13b0*/  UMOV UR8, UR9 ;  /* 0x0000000900087c82 */ /* 0x000fe20008000000 */
[----:B------:R-:W-:Y:S02]  /*13c0*/  @UP0 USHF.R.U32.HI UR5, URZ, UR4, UR6 ;  /* 0x00000004ff050299 */ /* 0x000fe40008011606 */
[----:B------:R-:W-:Y:S02]  /*13d0*/  UIMAD.WIDE.U32 UR14, UR32, UR23, URZ ;  /* 0x00000017200e72a5 */ /* 0x000fe4000f8e00ff */
[----:B------:R-:W-:-:S02]  /*13e0*/  UIMAD.WIDE.U32 UR6, UR5, UR16, URZ ;  /* 0x00000010050672a5 */ /* 0x000fc4000f8e00ff */
[----:B------:R-:W-:Y:S02]  /*13f0*/  @UP1 USHF.R.U32.HI UR12, URZ, UR21, UR8 ;  /* 0x00000015ff0c1299 */ /* 0x000fe40008011608 */
[----:B------:R-:W-:Y:S02]  /*1400*/  UIMAD.WIDE.U32 UR10, UR19, UR20, URZ ;  /* 0x00000014130a72a5 */ /* 0x000fe4000f8e00ff */
[----:B------:R-:W-:Y:S01]  /*1410*/  UIMAD.WIDE.U32 UR8, UR12, UR16, URZ ;  /* 0x000000100c0872a5 */ /* 0x000fe2000f8e00ff */
[----:B------:R-:W-:Y:S01]  /*1420*/  UMOV UR14, UR15 ;  /* 0x0000000f000e7c82 */ /* 0x000fe20008000000 */
[----:B------:R-:W-:Y:S01]  /*1430*/  UMOV UR6, UR7 ;  /* 0x0000000700067c82 */ /* 0x000fe20008000000 */
[----:B------:R-:W-:Y:S02]  /*1440*/  USHF.R.U32.HI UR14, URZ, UR4, UR14 ;  /* 0x00000004ff0e7299 */ /* 0x000fe4000801160e */
[----:B------:R-:W-:Y:S01]  /*1450*/  @UP2 USHF.R.U32.HI UR5, URZ, UR17, UR6 ;  /* 0x00000011ff052299 */ /* 0x000fe20008011606 */
[----:B------:R-:W-:-:S02]  /*1460*/  UMOV UR10, UR11 ;  /* 0x0000000b000a7c82 */ /* 0x000fc40008000000 */
[----:B------:R-:W-:Y:S01]  /*1470*/  UMOV UR6, UR9 ;  /* 0x0000000900067c82 */ /* 0x000fe20008000000 */
[----:B------:R-:W-:Y:S02]  /*1480*/  USHF.R.U32.HI UR10, URZ, UR21, UR10 ;  /* 0x00000015ff0a7299 */ /* 0x000fe4000801160a */
[----:B------:R-:W-:Y:S02]  /*1490*/  @UP2 USHF.R.U32.HI UR12, URZ, UR17, UR6 ;  /* 0x00000011ff0c2299 */ /* 0x000fe40008011606 */
[----:B------:R-:W-:Y:S02]  /*14a0*/  USEL UR4, UR32, UR14, !UP0 ;  /* 0x0000000e20047287 */ /* 0x000fe4000c000000 */
[----:B------:R-:W-:Y:S02]  /*14b0*/  UIMAD UR6, UR5, UR18, URZ ;  /* 0x00000012050672a4 */ /* 0x000fe4000f8e02ff */
[----:B------:R-:W-:Y:S02]  /*14c0*/  USEL UR5, UR19, UR10, !UP1 ;  /* 0x0000000a13057287 */ /* 0x000fe4000c800000 */
[----:B------:R-:W-:-:S02]  /*14d0*/  UIMAD UR8, UR12, UR18, URZ ;  /* 0x000000120c0872a4 */ /* 0x000fc4000f8e02ff */
[----:B------:R-:W-:Y:S02]  /*14e0*/  UISETP.GE.AND UP0, UPT, UR4, UR6, UPT ;  /* 0x000000060400728c */ /* 0x000fe4000bf06270 */
[----:B------:R-:W-:Y:S02]  /*14f0*/  UIMAD.WIDE.U32 UR6, UR4, UR16, URZ ;  /* 0x00000010040672a5 */ /* 0x000fe4000f8e00ff */
[----:B------:R-:W-:Y:S02]  /*1500*/  UISETP.GE.OR UP0, UPT, UR5, UR8, UP0 ;  /* 0x000000080500728c */ /* 0x000fe40008706670 */
[----:B------:R-:W-:Y:S02]  /*1510*/  UIMAD.WIDE.U32 UR8, UR5, UR16, URZ ;  /* 0x00000010050872a5 */ /* 0x000fe4000f8e00ff */
[----:B------:R-:W-:Y:S02]  /*1520*/  USHF.R.U32.HI UR7, URZ, UR17, UR7 ;  /* 0x00000011ff077299 */ /* 0x000fe40008011607 */
[----:B------:R-:W-:-:S02]  /*1530*/  UIADD3 UR10, UPT, UPT, -UR4, URZ, URZ ;  /* 0x000000ff040a7290 */ /* 0x000fc4000fffe1ff */
[----:B------:R-:W-:Y:S02]  /*1540*/  USEL UR7, UR4, UR7, !UP2 ;  /* 0x0000000704077287 */ /* 0x000fe4000d000000 */
[----:B------:R-:W-:Y:S01]  /*1550*/  UIADD3 UR25, UPT, UPT, -UR5, URZ, URZ ;  /* 0x000000ff05197290 */ /* 0x000fe2000fffe1ff */
[----:B------:R-:W-:Y:S01]  /*1560*/  @!UP0 UMOV UR6, UR9 ;  /* 0x0000000900068c82 */ /* 0x000fe20008000000 */
[----:B------:R-:W-:Y:S02]  /*1570*/  UIADD3 UR8, UPT, UPT, -UR7, URZ, URZ ;  /* 0x000000ff07087290 */ /* 0x000fe4000fffe1ff */
[----:B------:R-:W-:Y:S02]  /*1580*/  @!UP0 USHF.R.U32.HI UR6, URZ, UR17, UR6 ;  /* 0x00000011ff068299 */ /* 0x000fe40008011606 */
[----:B------:R-:W-:Y:S02]  /*1590*/  UIMAD UR8, UR18, UR8, UR4 ;  /* 0x00000008120872a4 */ /* 0x000fe4000f8e0204 */
[----:B------:R-:W-:-:S02]  /*15a0*/  @!UP0 USEL UR6, UR5, UR6, !UP2 ;  /* 0x0000000605068287 */ /* 0x000fc4000d000000 */
[----:B------:R-:W-:Y:S02]  /*15b0*/  UIMAD UR32, UR22, UR10, UR32 ;  /* 0x0000000a162072a4 */ /* 0x000fe4000f8e0220 */
[----:B------:R-:W-:Y:S02]  /*15c0*/  @!UP0 UIADD3 UR7, UPT, UPT, UR7, -UR6, URZ ;  /* 0x8000000607078290 */ /* 0x000fe4000fffe0ff */
[----:B------:R-:W-:Y:S02]  /*15d0*/  @!UP0 UIMAD UR6, UR8, UR12, UR6 ;  /* 0x0000000c080682a4 */ /* 0x000fe4000f8e0206 */
[----:B------:R-:W-:Y:S02]  /*15e0*/  @!UP0 UIMAD UR4, UR7, UR18, UR5 ;  /* 0x00000012070482a4 */ /* 0x000fe4000f8e0205 */
[----:B------:R-:W-:Y:S02]  /*15f0*/  UIMAD UR25, UR26, UR25, UR19 ;  /* 0x000000191a1972a4 */ /* 0x000fe4000f8e0213 */
[----:B------:R-:W-:Y:S01]  /*1600*/  UIMAD UR32, UR4, UR22, UR32 ;  /* 0x00000016042072a4 */ /* 0x000fe2000f8e0220 */
[----:B------:R-:W-:-:S02]  /*1610*/  @!UP0 UMOV UR5, UR6 ;  /* 0x0000000600058c82 */ /* 0x000fc40008000000 */
[----:B------:R-:W-:-:S12]  /*1620*/  UIMAD UR25, UR5, UR26, UR25 ;  /* 0x0000001a051972a4 */ /* 0x000fd8000f8e0219 */
.L_x_18:
[----:B------:R-:W-:Y:S02]  /*1630*/  UISETP.NE.AND UP1, UPT, UR27, 0x1, UPT ;  /* 0x000000011b00788c */ /* 0x000fe4000bf25270 */
[----:B------:R-:W-:Y:S02]  /*1640*/  UISETP.NE.AND UP0, UPT, UR13, 0x2, UPT ;  /* 0x000000020d00788c */ /* 0x000fe4000bf05270 */
[----:B------:R-:W-:Y:S02]  /*1650*/  ULOP3.LUT UR28, UR28, 0x800, URZ, 0xc0, !UPT ;  /* 0x000008001c1c7892 */ /* 0x000fe4000f8ec0ff */
[----:B------:R-:W-:-:S03]  /*1660*/  USHF.L.U32 UR24, UR29, UR24, URZ ;  /* 0x000000181d187299 */ /* 0x000fc600080006ff */
[----:B------:R-:W-:Y:S09]  /*1670*/  BRA.U UP1, `(.L_x_19) ;  /* 0x0000000101447547 */ /* 0x000ff2000b800000 */
[----:B------:R-:W1:Y:S01]  /*1680*/  LDCU.128 UR8, c[0x0][0xb10] ;  /* 0x00016200ff0877ac */ /* 0x000e620008000c00 */
[----:B------:R-:W2:Y:S01]  /*1690*/  LDCU UR12, c[0x0][0xb0c] ;  /* 0x00016180ff0c77ac */ /* 0x000ea20008000800 */
[----:B------:R-:W3:Y:S01]  /*16a0*/  LDCU UR14, c[0x0][0xb20] ;  /* 0x00016400ff0e77ac */ /* 0x000ee20008000800 */
[----:B-1----:R-:W-:Y:S02]  /*16b0*/  UIMAD.WIDE.U32 UR6, UR25, UR8, URZ ;  /* 0x00000008190672a5 */ /* 0x002fe4000f8e00ff */
[----:B------:R-:W-:Y:S02]  /*16c0*/  UIMAD.WIDE.U32 UR4, UR32, UR11, URZ ;  /* 0x0000000b200472a5 */ /* 0x000fe4000f8e00ff */
[----:B--2---:R-:W-:Y:S02]  /*16d0*/  UISETP.NE.AND UP2, UPT, UR12, 0x1, UPT ;  /* 0x000000010c00788c */ /* 0x004fe4000bf45270 */
[----:B------:R-:W-:Y:S01]  /*16e0*/  UISETP.NE.AND UP1, UPT, UR10, 0x1, UPT ;  /* 0x000000010a00788c */ /* 0x000fe2000bf25270 */
[----:B------:R-:W-:-:S02]  /*16f0*/  UMOV UR6, UR7 ;  /* 0x0000000700067c82 */ /* 0x000fc40008000000 */
[----:B------:R-:W-:Y:S01]  /*1700*/  UMOV UR4, UR5 ;  /* 0x0000000500047c82 */ /* 0x000fe20008000000 */
[----:B------:R-:W-:Y:S02]  /*1710*/  USHF.R.U32.HI UR6, URZ, UR9, UR6 ;  /* 0x00000009ff067299 */ /* 0x000fe40008011606 */
[----:B---3--:R-:W-:Y:S02]  /*1720*/  USHF.R.U32.HI UR4, URZ, UR14, UR4 ;  /* 0x0000000eff047299 */ /* 0x008fe40008011604 */
[----:B------:R-:W-:Y:S02]  /*1730*/  USEL UR5, UR25, UR6, !UP2 ;  /* 0x0000000619057287 */ /* 0x000fe4000d000000 */
[----:B------:R-:W-:-:S04]  /*1740*/  USEL UR4, UR32, UR4, !UP1 ;  /* 0x0000000420047287 */ /* 0x000fc8000c800000 */
[----:B------:R-:W-:Y:S02]  /*1750*/  UIADD3 UR6, UPT, UPT, -UR4, UR5, URZ ;  /* 0x0000000504067290 */ /* 0x000fe4000fffe1ff */
[----:B------:R-:W-:Y:S02]  /*1760*/  UIADD3 UR4, UPT, UPT, UR4, -UR5, URZ ;  /* 0x8000000504047290 */ /* 0x000fe4000fffe0ff */
[----:B------:R-:W-:Y:S02]  /*1770*/  UIMAD UR32, UR6, UR10, UR32 ;  /* 0x0000000a062072a4 */ /* 0x000fe4000f8e0220 */
[----:B------:R-:W-:-:S12]  /*1780*/  UIMAD UR25, UR4, UR12, UR25 ;  /* 0x0000000c041972a4 */ /* 0x000fd8000f8e0219 */
.L_x_19:
[----:B------:R-:W-:Y:S05]  /*1790*/  BRA.U !UP5, `(.L_x_20) ;  /* 0x000000010d0c7547 */ /* 0x000fea000b800000 */
[----:B------:R-:W-:Y:S01]  /*17a0*/  UCGABAR_WAIT ;  /* 0x0000000000007dc7 */ /* 0x000fe20008000000 */
[----:B------:R-:W-:Y:S01]  /*17b0*/  CCTL.IVALL ;  /* 0x00000000ff00798f */ /* 0x000fe20002000000 */
[----:B------:R-:W-:Y:S05]  /*17c0*/  BRA `(.L_x_21) ;  /* 0x0000000000047947 */ /* 0x000fea0003800000 */
.L_x_20:
[----:B------:R-:W-:Y:S06]  /*17d0*/  BAR.SYNC.DEFER_BLOCKING 0x0 ;  /* 0x0000000000007b1d */ /* 0x000fec0000010000 */
.L_x_21:
[----:B------:R-:W-:Y:S05]  /*17e0*/  BRA.U UP0, `(.L_x_22) ;  /* 0x0000001100cc7547 */ /* 0x000fea000b800000 */
[----:B------:R-:W1:Y:S01]  /*17f0*/  LDCU UR6, c[0x0][0x38c] ;  /* 0x00007180ff0677ac */ /* 0x000e620008000800 */
[----:B------:R-:W2:Y:S01]  /*1800*/  S2UR UR9, SR_CgaCtaId ;  /* 0x00000000000979c3 */ /* 0x000ea20000008800 */
[----:B------:R-:W-:Y:S01]  /*1810*/  PLOP3.LUT P1, PT, PT, PT, UP3, 0x80, 0x8 ;  /* 0x000000000008781c */ /* 0x000fe20003f2f038 */
[----:B------:R-:W-:Y:S01]  /*1820*/  IMAD.MOV.U32 R12, RZ, RZ, 0x1 ;  /* 0x00000001ff0c7424 */ /* 0x000fe200078e00ff */
[----:B------:R-:W-:Y:S01]  /*1830*/  UMOV UR8, 0x400 ;  /* 0x0000040000087882 */ /* 0x000fe20000000000 */
[----:B------:R-:W-:Y:S01]  /*1840*/  UISETP.NE.AND UP1, UPT, UR13, URZ, UPT ;  /* 0x000000ff0d00728c */ /* 0x000fe2000bf25270 */
[----:B------:R-:W-:Y:S01]  /*1850*/  ISETP.NE.AND P2, PT, R3, RZ, P3 ;  /* 0x000000ff0300720c */ /* 0x000fe20001f45270 */
[----:B------:R-:W-:Y:S01]  /*1860*/  USHF.L.U32 UR7, UR19, 0x7, URZ ;  /* 0x0000000713077899 */ /* 0x000fe200080006ff */
[----:B------:R-:W-:Y:S01]  /*1870*/  PLOP3.LUT P1, PT, P1, PT, PT, 0x8, 0x80 ;  /* 0x000000000080781c */ /* 0x000fe20000f2e170 */
[----:B------:R-:W-:Y:S01]  /*1880*/  USHF.L.U32 UR46, UR19, 0x5, URZ ;  /* 0x00000005132e7899 */ /* 0x000fe200080006ff */
[----:B------:R-:W-:Y:S01]  /*1890*/  CS2R R10, SRZ ;  /* 0x00000000000a7805 */ /* 0x000fe2000001ff00 */
[----:B------:R-:W-:Y:S01]  /*18a0*/  IMAD.MOV.U32 R9, RZ, RZ, RZ ;  /* 0x000000ffff097224 */ /* 0x000fe200078e00ff */
[----:B------:R-:W3:Y:S01]  /*18b0*/  LDCU UR39, c[0x0][0x370] ;  /* 0x00006e00ff2777ac */ /* 0x000ee20008000800 */
[----:B------:R-:W-:Y:S01]  /*18c0*/  IMAD.MOV.U32 R8, RZ, RZ, 0x1 ;  /* 0x00000001ff087424 */ /* 0x000fe200078e00ff */
[----:B------:R-:W4:Y:S01]  /*18d0*/  LDCU.64 UR26, c[0x0][0x348] ;  /* 0x00006900ff1a77ac */ /* 0x000f220008000a00 */
[----:B-1----:R-:W-:-:S02]  /*18e0*/  UIADD3 UR5, UPT, UPT, UR6, 0x1f, URZ ;  /* 0x0000001f06057890 */ /* 0x002fc4000fffe0ff */
[----:B------:R-:W-:Y:S02]  /*18f0*/  UIADD3 UR47, UPT, UPT, UR6, 0x3e, URZ ;  /* 0x0000003e062f7890 */ /* 0x000fe4000fffe0ff */
[----:B------:R-:W-:Y:S02]  /*1900*/  USHF.R.S32.HI UR4, URZ, 0x1f, UR5 ;  /* 0x0000001fff047899 */ /* 0x000fe40008011405 */
[----:B--2---:R-:W-:Y:S02]  /*1910*/  ULEA UR13, UR9, UR8, 0x18 ;  /* 0x00000008090d7291 */ /* 0x004fe4000f8ec0ff */
[----:B------:R-:W-:Y:S02]  /*1920*/  ULEA.HI UR4, UR4, UR5, URZ, 0x5 ;  /* 0x0000000504047291 */ /* 0x000fe4000f8f28ff */
[----:B------:R-:W-:Y:S02]  /*1930*/  ULOP3.LUT UR5, UR7, 0x80, URZ, 0xc0, !UPT ;  /* 0x0000008007057892 */ /* 0x000fe4000f8ec0ff */
[----:B------:R-:W-:-:S02]  /*1940*/  USHF.R.S32.HI UR42, URZ, 0x5, UR4 ;  /* 0x00000005ff2a7899 */ /* 0x000fc40008011404 */
[----:B------:R-:W-:Y:S02]  /*1950*/  UIADD3 UR4, UPT, UPT, UR6, -0x1, URZ ;  /* 0xffffffff06047890 */ /* 0x000fe4000fffe0ff */
[----:B------:R-:W-:Y:S02]  /*1960*/  UISETP.LT.U32.AND UP0, UPT, UR42, 0x3, UPT ;  /* 0x000000032a00788c */ /* 0x000fe4000bf01070 */
[----:B------:R-:W-:Y:S02]  /*1970*/  UISETP.GE.U32.AND UP2, UPT, UR4, -0x3f, UPT ;  /* 0xffffffc10400788c */ /* 0x000fe4000bf46070 */
[----:B------:R-:W-:Y:S02]  /*1980*/  USEL UR41, UR42, 0x3, UP0 ;  /* 0x000000032a297887 */ /* 0x000fe40008000000 */
[----:B------:R-:W-:Y:S02]  /*1990*/  ULEA UR30, UR28, UR13, 0x1 ;  /* 0x0000000d1c1e7291 */ /* 0x000fe4000f8e08ff */
[----:B------:R-:W-:Y:S01]  /*19a0*/  UIADD3 UR4, UPT, UPT, UR41, -0x1, URZ ;  /* 0xffffffff29047890 */ /* 0x000fe2000fffe0ff */
[----:B------:R-:W1:Y:S04]  /*19b0*/  LDCU UR38, c[0x0][0x374] ;  /* 0x00006e80ff2677ac */ /* 0x000e680008000800 */
[----:B------:R-:W-:-:S02]  /*19c0*/  @UP2 UIADD3 UR4, UPT, UPT, UR41, URZ, URZ ;  /* 0x000000ff29042290 */ /* 0x000fc4000fffe0ff */
[----:B------:R-:W-:Y:S02]  /*19d0*/  ULOP3.LUT UR46, UR46, 0x20, URZ, 0xc0, !UPT ;  /* 0x000000202e2e7892 */ /* 0x000fe4000f8ec0ff */
[----:B------:R-:W-:Y:S02]  /*19e0*/  USEL UR21, UR37, 0x2, UP1 ;  /* 0x0000000225157887 */ /* 0x000fe40008800000 */
[----:B------:R-:W-:Y:S02]  /*19f0*/  ULEA.HI UR45, UR28, UR5, URZ, 0x1b ;  /* 0x000000051c2d7291 */ /* 0x000fe4000f8fd8ff */
[----:B------:R-:W-:Y:S02]  /*1a00*/  UIADD3 UR30, UPT, UPT, UR30, 0x6400, URZ ;  /* 0x000064001e1e7890 */ /* 0x000fe4000fffe0ff */
[----:B------:R-:W-:Y:S02]  /*1a10*/  UIADD3 UR44, UPT, UPT, UR42, -UR41, URZ ;  /* 0x800000292a2c7290 */ /* 0x000fe4000fffe0ff */
[----:B------:R-:W-:-:S02]  /*1a20*/  UIADD3 UR29, UPT, UPT, UR4, 0x1, URZ ;  /* 0x00000001041d7890 */ /* 0x000fc4000fffe0ff */
[----:B------:R-:W-:Y:S01]  /*1a30*/  UIADD3 UR43, UPT, UPT, -UR4, URZ, URZ ;  /* 0x000000ff042b7290 */ /* 0x000fe2000fffe1ff */
[----:B-1-34-:R-:W-:-:S11]  /*1a40*/  UMOV UR6, URZ ;  /* 0x000000ff00067c82 */ /* 0x01afd60008000000 */
.L_x_42:
[----:B-1----:R-:W1:Y:S02]  /*1a50*/  S2UR UR4, SR_CgaCtaId ;  /* 0x00000000000479c3 */ /* 0x002e640000008800 */
[----:B-1----:R-:W-:-:S09]  /*1a60*/  UISETP.NE.AND UP0, UPT, UR4, URZ, UPT ;  /* 0x000000ff0400728c */ /* 0x002fd2000bf05270 */
[----:B------:R-:W-:Y:S05]  /*1a70*/  BRA.U UP0, `(.L_x_23) ;  /* 0x0000000100287547 */ /* 0x000fea000b800000 */
[----:B------:R-:W-:Y:S02]  /*1a80*/  LEA R0, R9, UR13, 0x3 ;  /* 0x0000000d09007c11 */ /* 0x000fe4000f8e18ff */
[----:B------:R-:W-:-:S04]  /*1a90*/  SHF.L.U32 R3, R8, 0x1f, RZ ;  /* 0x0000001f08037819 */ /* 0x000fc800000006ff */
[----:B------:R-:W1:Y:S02]  /*1aa0*/  SYNCS.PHASECHK.TRANS64.TRYWAIT P0, [R0+URZ+0xe0], R3 ;  /* 0x0000e003000075a7 */ /* 0x000e6400080011ff */
[----:B-1----:R-:W-:Y:S05]  /*1ab0*/  @!P0 BRA `(.L_x_24) ;  /* 0x0000006400bc8947 */ /* 0x002fea0003800000 */
.L_x_132:
[----:B------:R2:W-:Y:S01]  /*1ac0*/  SYNCS.ARRIVE.TRANS64.A1T0 RZ, [R0+URZ+0xd0], RZ ;  /* 0x0000d0ff00ff79a7 */ /* 0x0005e200081000ff */
[----:B------:R-:W-:-:S05]  /*1ad0*/  VIADD R9, R9, 0x1 ;  /* 0x0000000109097836 */ /* 0x000fca0000000000 */
[----:B------:R-:W-:-:S04]  /*1ae0*/  ISETP.NE.AND P0, PT, R9, 0x2, PT ;  /* 0x000000020900780c */ /* 0x000fc80003f05270 */
[----:B-1----:R-:W-:Y:S02]  /*1af0*/  SEL R3, RZ, 0x1, P0 ;  /* 0x00000001ff037807 */ /* 0x002fe40000000000 */
[----:B------:R-:W-:Y:S02]  /*1b00*/  SEL R9, R9, RZ, P0 ;  /* 0x000000ff09097207 */ /* 0x000fe40000000000 */
[----:B------:R-:W-:-:S07]  /*1b10*/  LOP3.LUT R8, R8, R3, RZ, 0x3c, !PT ;  /* 0x0000000308087212 */ /* 0x000fce00078e3cff */
.L_x_23:
[----:B------:R-:W-:Y:S01]  /*1b20*/  ULEA UR4, UR6, UR13, 0x3 ;  /* 0x0000000d06047291 */ /* 0x000fe2000f8e18ff */
[----:B--2---:R-:W-:Y:S01]  /*1b30*/  SHF.L.U32 R0, R12, 0x1f, RZ ;  /* 0x0000001f0c007819 */ /* 0x004fe200000006ff */
[----:B------:R-:W-:Y:S02]  /*1b40*/  UISETP.GE.U32.AND UP0, UPT, UR47, 0x3f, UPT ;  /* 0x0000003f2f00788c */ /* 0x000fe4000bf06070 */
[----:B------:R-:W-:Y:S01]  /*1b50*/  ULEA UR11, UR32, UR46, 0x6 ;  /* 0x0000002e200b7291 */ /* 0x000fe2000f8e30ff */
[----:B------:R-:W-:-:S04]  /*1b60*/  UMOV UR7, URZ ;  /* 0x000000ff00077c82 */ /* 0x000fc80008000000 */
[----:B------:R1:W2:Y:S01]  /*1b70*/  SYNCS.PHASECHK.TRANS64.TRYWAIT P0, [UR4+0x18], R0 ;  /* 0x00001800ff0075a7 */ /* 0x0002a20008001104 */
[----:B------:R-:W-:-:S04]  /*1b80*/  ULEA.HI UR4, UR25, UR25, URZ, 0x1 ;  /* 0x0000001919047291 */ /* 0x000fc8000f8f08ff */
[----:B------:R-:W-:-:S04]  /*1b90*/  USHF.L.U32 UR4, UR4, 0x7, URZ ;  /* 0x0000000704047899 */ /* 0x000fc800080006ff */
[----:B------:R-:W-:-:S04]  /*1ba0*/  ULOP3.LUT UR35, UR4, 0xffffff00, URZ, 0xc0, !UPT ;  /* 0xffffff0004237892 */ /* 0x000fc8000f8ec0ff */
[----:B------:R-:W-:Y:S01]  /*1bb0*/  UIADD3 UR35, UPT, UPT, UR45, UR35, URZ ;  /* 0x000000232d237290 */ /* 0x000fe2000fffe0ff */
[----:B------:R-:W-:Y:S11]  /*1bc0*/  BRA.U !UP0, `(.L_x_25) ;  /* 0x0000000108c87547 */ /* 0x000ff6000b800000 */
[----:B------:R-:W-:Y:S01]  /*1bd0*/  UMOV UR16, UR43 ;  /* 0x0000002b00107c82 */ /* 0x000fe20008000000 */
[----:B------:R-:W-:Y:S01]  /*1be0*/  UMOV UR4, UR6 ;  /* 0x0000000600047c82 */ /* 0x000fe20008000000 */
[----:B------:R-:W-:-:S05]  /*1bf0*/  UMOV UR34, URZ ;  /* 0x000000ff00227c82 */ /* 0x000fca0008000000 */
.L_x_31:
[----:B------:R-:W-:Y:S01]  /*1c00*/  ULEA UR33, UR4, UR13, 0x3 ;  /* 0x0000000d04217291 */ /* 0x000fe2000f8e18ff */
[----:B------:R-:W-:Y:S01]  /*1c10*/  @P3 MOV R2, 0x5000 ;  /* 0x0000500000023802 */ /* 0x000fe20000000f00 */
[----:B--234-:R-:W-:Y:S10]  /*1c20*/  @P0 BRA `(.L_x_26) ;  /* 0x00000000000c0947 */ /* 0x01cff40003800000 */
[----:B------:R-:W-:-:S04]  /*1c30*/  SHF.L.U32 R3, R12, 0x1f, RZ ;  /* 0x0000001f0c037819 */ /* 0x000fc800000006ff */
[----:B------:R-:W2:Y:S02]  /*1c40*/  SYNCS.PHASECHK.TRANS64.TRYWAIT P0, [UR33+0x18], R3 ;  /* 0x00001803ff0075a7 */ /* 0x000ea40008001121 */
[----:B--2---:R-:W-:Y:S05]  /*1c50*/  @!P0 BRA `(.L_x_27) ;  /* 0x0000006400688947 */ /* 0x004fea0003800000 */
.L_x_26:
[----:B------:R2:W-:Y:S01]  /*1c60*/  @P3 SYNCS.ARRIVE.TRANS64 RZ, [UR33], R2 ;  /* 0x00000002ffff39a7 */ /* 0x0005e20008000021 */
[----:B------:R-:W-:Y:S02]  /*1c70*/  ULOP3.LUT UR5, UR21, 0x2, URZ, 0xfc, !UPT ;  /* 0x0000000215057892 */ /* 0x000fe4000f8efcff */
[----:B------:R-:W-:Y:S02]  /*1c80*/  UIADD3 UR16, UPT, UPT, UR16, 0x1, URZ ;  /* 0x0000000110107890 */ /* 0x000fe4000fffe0ff */
[----:B------:R-:W-:Y:S02]  /*1c90*/  UISETP.NE.AND UP0, UPT, UR5, 0x2, UPT ;  /* 0x000000020500788c */ /* 0x000fe4000bf05270 */
[----:B------:R-:W-:-:S07]  /*1ca0*/  UISETP.NE.AND UP2, UPT, UR16, 0x1, UPT ;  /* 0x000000011000788c */ /* 0x000fce000bf45270 */
[----:B------:R-:W-:Y:S05]  /*1cb0*/  BRA.U UP0, `(.L_x_28) ;  /* 0x0000000100047547 */ /* 0x000fea000b800000 */
[----:B------:R-:W-:Y:S05]  /*1cc0*/  BPT.TRAP 0x1 ;  /* 0x000000040000795c */ /* 0x000fea0000300000 */
.L_x_28:
[----:B------:R-:W-:Y:S04]  /*1cd0*/  BSSY.RECONVERGENT B0, `(.L_x_29) ;  /* 0x0000003000007945 */ /* 0x000fe80003800200 */
[----:B------:R-:W-:Y:S05]  /*1ce0*/  @!P2 BRA `(.L_x_30) ;  /* 0x000000000004a947 */ /* 0x000fea0003800000 */
[----:B------:R-:W-:Y:S05]  /*1cf0*/  BPT.TRAP 0x1 ;  /* 0x000000040000795c */ /* 0x000fea0000300000 */
.L_x_30:
[----:B------:R-:W-:Y:S05]  /*1d00*/  BSYNC.RECONVERGENT B0 ;  /* 0x0000000000007941 */ /* 0x000fea0003800200 */
.L_x_29:
[----:B------:R-:W-:Y:S02]  /*1d10*/  UIADD3 UR5, UPT, UPT, UR4, 0x1, URZ ;  /* 0x0000000104057890 */ /* 0x000fe4000fffe0ff */
[----:B------:R-:W-:Y:S02]  /*1d20*/  ULEA UR32, UR4, UR28, 0xc ;  /* 0x0000001c04207291 */ /* 0x000fe4000f8e60ff */
[----:B------:R-:W-:Y:S02]  /*1d30*/  UISETP.NE.AND UP0, UPT, UR5, 0x3, UPT ;  /* 0x000000030500788c */ /* 0x000fe4000bf05270 */
[----:B------:R-:W-:Y:S02]  /*1d40*/  UIADD3 UR14, UP1, UPT, UR26, 0x80, URZ ;  /* 0x000000801a0e7890 */ /* 0x000fe4000ff3e0ff */
[----:B------:R-:W-:Y:S02]  /*1d50*/  USEL UR7, URZ, 0x1, UP0 ;  /* 0x00000001ff077887 */ /* 0x000fe40008000000 */
[----:B------:R-:W-:-:S02]  /*1d60*/  USEL UR6, UR5, URZ, UP0 ;  /* 0x000000ff05067287 */ /* 0x000fc40008000000 */
[----:B------:R-:W-:Y:S02]  /*1d70*/  ULEA UR8, UR4, UR13, 0xb ;  /* 0x0000000d04087291 */ /* 0x000fe4000f8e58ff */
[----:B------:R-:W-:Y:S01]  /*1d80*/  ULEA UR5, UR6, UR13, 0x3 ;  /* 0x0000000d06057291 */ /* 0x000fe2000f8e18ff */
[----:B------:R-:W-:Y:S01]  /*1d90*/  LOP3.LUT R12, R12, UR7, RZ, 0x3c, !PT ;  /* 0x000000070c0c7c12 */ /* 0x000fe2000f8e3cff */
[----:B------:R-:W-:Y:S02]  /*1da0*/  ULEA UR32, UR32, UR13, 0x1 ;  /* 0x0000000d20207291 */ /* 0x000fe4000f8e08ff */
[----:B------:R-:W-:Y:S01]  /*1db0*/  UIADD3 UR4, UP0, UPT, UR26, 0x180, URZ ;  /* 0x000001801a047890 */ /* 0x000fe2000ff1e0ff */
[----:B-1----:R-:W-:Y:S01]  /*1dc0*/  SHF.L.U32 R0, R12, 0x1f, RZ ;  /* 0x0000001f0c007819 */ /* 0x002fe200000006ff */
[----:B------:R-:W-:Y:S02]  /*1dd0*/  ULOP3.LUT UR33, UR33, 0xfefffff8, URZ, 0xc0, !UPT ;  /* 0xfefffff821217892 */ /* 0x000fe4000f8ec0ff */
[----:B------:R-:W-:Y:S01]  /*1de0*/  UIADD3.X UR15, UPT, UPT, URZ, UR27, URZ, UP1, !UPT ;  /* 0x0000001bff0f7290 */ /* 0x000fe20008ffe4ff */
[----:B------:R3:W4:Y:S01]  /*1df0*/  SYNCS.PHASECHK.TRANS64.TRYWAIT P0, [UR5+0x18], R0 ;  /* 0x00001800ff0075a7 */ /* 0x0007220008001105 */
[----:B------:R-:W-:-:S02]  /*1e00*/  UIADD3 UR32, UPT, UPT, UR32, 0x6400, URZ ;  /* 0x0000640020207890 */ /* 0x000fc4000fffe0ff */
[----:B------:R-:W-:Y:S02]  /*1e10*/  UPRMT UR7, URZ, 0x5410, UR24 ;  /* 0x00005410ff077896 */ /* 0x000fe40008000018 */
[----:B------:R-:W-:Y:S02]  /*1e20*/  UIADD3 UR8, UPT, UPT, UR8, 0xc400, URZ ;  /* 0x0000c40008087890 */ /* 0x000fe4000fffe0ff */
[----:B------:R-:W-:Y:S01]  /*1e30*/  UIADD3.X UR5, UPT, UPT, URZ, UR27, URZ, UP0, !UPT ;  /* 0x0000001bff057290 */ /* 0x000fe200087fe4ff */
[----:B------:R-:W-:Y:S01]  /*1e40*/  UMOV UR18, 0x0 ;  /* 0x0000000000127882 */ /* 0x000fe20000000000 */
[----:B------:R-:W-:Y:S01]  /*1e50*/  UMOV UR19, 0x10000000 ;  /* 0x1000000000137882 */ /* 0x000fe20000000000 */
[----:B------:R-:W-:Y:S01]  /*1e60*/  UMOV UR10, UR34 ;  /* 0x00000022000a7c82 */ /* 0x000fe20008000000 */
[----:B------:R-:W-:Y:S01]  /*1e70*/  UMOV UR12, UR36 ;  /* 0x00000024000c7c82 */ /* 0x000fe20008000000 */
[----:B------:R-:W-:Y:S01]  /*1e80*/  UMOV UR9, UR33 ;  /* 0x0000002100097c82 */ /* 0x000fe20008000000 */
[----:B------:R1:W-:Y:S03]  /*1e90*/  UTMALDG.3D.MULTICAST.2CTA [UR32], [UR14], UR7, desc[UR18] ;  /* 0x000012200e0073b4 */ /* 0x0003e60008211807 */
[----:B------:R2:W-:Y:S01]  /*1ea0*/  UTMALDG.3D.2CTA [UR8], [UR4], desc[UR18] ;  /* 0x00001208040075b4 */ /* 0x0005e20008211000 */
[----:B-1----:R-:W-:Y:S01]  /*1eb0*/  UIADD3 UR34, UPT, UPT, UR34, 0x20, URZ ;  /* 0x0000002022227890 */ /* 0x002fe2000fffe0ff */
[----:B------:R-:W-:Y:S01]  /*1ec0*/  UMOV UR7, UR29 ;  /* 0x0000001d00077c82 */ /* 0x000fe20008000000 */
[----:B--2---:R-:W-:Y:S01]  /*1ed0*/  UMOV UR4, UR6 ;  /* 0x0000000600047c82 */ /* 0x004fe20008000000 */
[----:B------:R-:W-:Y:S09]  /*1ee0*/  BRA.U UP2, `(.L_x_31) ;  /* 0xfffffffd02447547 */ /* 0x000ff2000b83ffff */
.L_x_25:
[----:B------:R-:W-:Y:S01]  /*1ef0*/  ULEA UR4, UR6, UR13, 0x3 ;  /* 0x0000000d06047291 */ /* 0x000fe2000f8e18ff */
[----:B-1-3--:R-:W-:Y:S01]  /*1f00*/  SHF.L.U32 R0, R12, 0x1f, RZ ;  /* 0x0000001f0c007819 */ /* 0x00afe200000006ff */
[----:B------:R-:W-:Y:S01]  /*1f10*/  @!P1 SYNCS.ARRIVE.TRANS64.A1T0 RZ, [UR13+0x68], RZ ;  /* 0x000068ffffff99a7 */ /* 0x000fe2000810000d */
[----:B------:R-:W-:-:S06]  /*1f20*/  UISETP.GT.AND UP0, UPT, UR42, UR41, UPT ;  /* 0x000000292a00728c */ /* 0x000fcc000bf04270 */
[----:B--2-4-:R1:W2:Y:S03]  /*1f30*/  SYNCS.PHASECHK.TRANS64.TRYWAIT P0, [UR4+0x18], R0 ;  /* 0x00001800ff0075a7 */ /* 0x0142a60008001104 */
[----:B------:R-:W-:Y:S05]  /*1f40*/  BRA.U !UP0, `(.L_x_32) ;  /* 0x0000000108c07547 */ /* 0x000fea000b800000 */
[----:B------:R-:W-:Y:S01]  /*1f50*/  UIADD3 UR25, UPT, UPT, UR44, UR7, URZ ;  /* 0x000000072c197290 */ /* 0x000fe2000fffe0ff */
[----:B------:R-:W-:-:S11]  /*1f60*/  UMOV UR4, UR6 ;  /* 0x0000000600047c82 */ /* 0x000fd60008000000 */
.L_x_38:
[----:B------:R-:W-:Y:S01]  /*1f70*/  ULEA UR17, UR4, UR13, 0x3 ;  /* 0x0000000d04117291 */ /* 0x000fe2000f8e18ff */
[----:B--2---:R-:W-:Y:S01]  /*1f80*/  @P3 MOV R2, 0x5000 ;  /* 0x0000500000023802 */ /* 0x004fe20000000f00 */
[----:B--2-4-:R-:W-:Y:S10]  /*1f90*/  @P0 BRA `(.L_x_33) ;  /* 0x00000000000c0947 */ /* 0x014ff40003800000 */
[----:B------:R-:W-:-:S04]  /*1fa0*/  SHF.L.U32 R3, R12, 0x1f, RZ ;  /* 0x0000001f0c037819 */ /* 0x000fc800000006ff */
[----:B------:R-:W2:Y:S02]  /*1fb0*/  SYNCS.PHASECHK.TRANS64.TRYWAIT P0, [UR17+0x18], R3 ;  /* 0x00001803ff0075a7 */ /* 0x000ea40008001111 */
[----:B--2---:R-:W-:Y:S05]  /*1fc0*/  @!P0 BRA `(.L_x_34) ;  /* 0x0000006000a48947 */ /* 0x004fea0003800000 */
.L_x_33:
[----:B------:R2:W-:Y:S01]  /*1fd0*/  @P3 SYNCS.ARRIVE.TRANS64 RZ, [UR17], R2 ;  /* 0x00000002ffff39a7 */ /* 0x0005e20008000011 */
[----:B------:R-:W-:-:S04]  /*1fe0*/  ULOP3.LUT UR5, UR21, 0x2, URZ, 0xfc, !UPT ;  /* 0x0000000215057892 */ /* 0x000fc8000f8efcff */
[----:B------:R-:W-:-:S09]  /*1ff0*/  UISETP.NE.AND UP0, UPT, UR5, 0x2, UPT ;  /* 0x000000020500788c */ /* 0x000fd2000bf05270 */
[----:B------:R-:W-:Y:S05]  /*2000*/  BRA.U UP0, `(.L_x_35) ;  /* 0x0000000100047547 */ /* 0x000fea000b800000 */
[----:B------:R-:W-:Y:S05]  /*2010*/  BPT.TRAP 0x1 ;  /* 0x000000040000795c */ /* 0x000fea0000300000 */
.L_x_35:
[----:B------:R-:W-:Y:S04]  /*2020*/  BSSY.RECONVERGENT B0, `(.L_x_36) ;  /* 0x0000003000007945 */ /* 0x000fe80003800200 */
[----:B------:R-:W-:Y:S05]  /*2030*/  @!P2 BRA `(.L_x_37) ;  /* 0x000000000004a947 */ /* 0x000fea0003800000 */
[----:B------:R-:W-:Y:S05]  /*2040*/  BPT.TRAP 0x1 ;  /* 0x000000040000795c */ /* 0x000fea0000300000 */
.L_x_37:
[----:B------:R-:W-:Y:S05]  /*2050*/  BSYNC.RECONVERGENT B0 ;  /* 0x0000000000007941 */ /* 0x000fea0003800200 */
.L_x_36:
[----:B------:R-:W-:Y:S02]  /*2060*/  UIADD3 UR5, UPT, UPT, UR4, 0x1, URZ ;  /* 0x0000000104057890 */ /* 0x000fe4000fffe0ff */
[----:B------:R-:W-:Y:S02]  /*2070*/  UIADD3 UR14, UP1, UPT, UR26, 0x80, URZ ;  /* 0x000000801a0e7890 */ /* 0x000fe4000ff3e0ff */
[----:B------:R-:W-:Y:S02]  /*2080*/  UISETP.NE.AND UP0, UPT, UR5, 0x3, UPT ;  /* 0x000000030500788c */ /* 0x000fe4000bf05270 */
[----:B------:R-:W-:Y:S02]  /*2090*/  ULEA UR16, UR4, UR30, 0xd ;  /* 0x0000001e04107291 */ /* 0x000fe4000f8e68ff */
[----:B------:R-:W-:Y:S02]  /*20a0*/  USEL UR8, URZ, 0x1, UP0 ;  /* 0x00000001ff087887 */ /* 0x000fe40008000000 */
[----:B------:R-:W-:-:S02]  /*20b0*/  USEL UR6, UR5, URZ, UP0 ;  /* 0x000000ff05067287 */ /* 0x000fc40008000000 */
[----:B------:R-:W-:Y:S02]  /*20c0*/  UIADD3 UR22, UP0, UPT, UR26, 0x180, URZ ;  /* 0x000001801a167890 */ /* 0x000fe4000ff1e0ff */
[----:B------:R-:W-:Y:S01]  /*20d0*/  LOP3.LUT R12, R12, UR8, RZ, 0x3c, !PT ;  /* 0x000000080c0c7c12 */ /* 0x000fe2000f8e3cff */
[----:B------:R-:W-:Y:S02]  /*20e0*/  ULEA UR8, UR4, UR13, 0xb ;  /* 0x0000000d04087291 */ /* 0x000fe4000f8e58ff */
[----:B------:R-:W-:Y:S01]  /*20f0*/  ULEA UR5, UR6, UR13, 0x3 ;  /* 0x0000000d06057291 */ /* 0x000fe2000f8e18ff */
[----:B-1----:R-:W-:Y:S01]  /*2100*/  SHF.L.U32 R0, R12, 0x1f, RZ ;  /* 0x0000001f0c007819 */ /* 0x002fe200000006ff */
[----:B------:R-:W-:Y:S02]  /*2110*/  USHF.L.U32 UR18, UR7, 0x5, URZ ;  /* 0x0000000507127899 */ /* 0x000fe400080006ff */
[----:B------:R-:W-:Y:S02]  /*2120*/  ULOP3.LUT UR17, UR17, 0xfefffff8, URZ, 0xc0, !UPT ;  /* 0xfefffff811117892 */ /* 0x000fe4000f8ec0ff */
[----:B------:R-:W-:-:S02]  /*2130*/  UIADD3.X UR15, UPT, UPT, URZ, UR27, URZ, UP1, !UPT ;  /* 0x0000001bff0f7290 */ /* 0x000fc40008ffe4ff */
[----:B------:R-:W-:Y:S01]  /*2140*/  UPRMT UR4, URZ, 0x5410, UR24 ;  /* 0x00005410ff047896 */ /* 0x000fe20008000018 */
[----:B------:R3:W4:Y:S01]  /*2150*/  SYNCS.PHASECHK.TRANS64.TRYWAIT P0, [UR5+0x18], R0 ;  /* 0x00001800ff0075a7 */ /* 0x0007220008001105 */
[----:B------:R-:W-:Y:S02]  /*2160*/  UIADD3 UR8, UPT, UPT, UR8, 0xc400, URZ ;  /* 0x0000c40008087890 */ /* 0x000fe4000fffe0ff */
[----:B------:R-:W-:Y:S01]  /*2170*/  UIADD3.X UR23, UPT, UPT, URZ, UR27, URZ, UP0, !UPT ;  /* 0x0000001bff177290 */ /* 0x000fe200087fe4ff */
[----:B------:R-:W-:Y:S01]  /*2180*/  UMOV UR32, 0x0 ;  /* 0x0000000000207882 */ /* 0x000fe20000000000 */
[----:B------:R-:W-:Y:S01]  /*2190*/  UMOV UR33, 0x10000000 ;  /* 0x1000000000217882 */ /* 0x000fe20000000000 */
[----:B------:R-:W-:Y:S01]  /*21a0*/  UMOV UR19, UR35 ;  /* 0x0000002300137c82 */ /* 0x000fe20008000000 */
[----:B------:R-:W-:Y:S01]  /*21b0*/  UMOV UR20, UR36 ;  /* 0x0000002400147c82 */ /* 0x000fe20008000000 */
[----:B------:R-:W-:Y:S01]  /*21c0*/  UMOV UR12, UR36 ;  /* 0x00000024000c7c82 */ /* 0x000fe20008000000 */
[----:B------:R-:W-:Y:S01]  /*21d0*/  UMOV UR9, UR17 ;  /* 0x0000001100097c82 */ /* 0x000fe20008000000 */
[----:B------:R-:W-:Y:S01]  /*21e0*/  UMOV UR10, UR18 ;  /* 0x00000012000a7c82 */ /* 0x000fe20008000000 */
[----:B------:R1:W-:Y:S01]  /*21f0*/  UTMALDG.3D.MULTICAST.2CTA [UR16], [UR14], UR4, desc[UR32] ;  /* 0x000020100e0073b4 */ /* 0x0003e20008211804 */
[----:B------:R-:W-:-:S04]  /*2200*/  UIADD3 UR7, UPT, UPT, UR7, 0x1, URZ ;  /* 0x0000000107077890 */ /* 0x000fc8000fffe0ff */
[----:B------:R-:W-:Y:S01]  /*2210*/  UISETP.NE.AND UP0, UPT, UR7, UR25, UPT ;  /* 0x000000190700728c */ /* 0x000fe2000bf05270 */
[----:B------:R3:W-:Y:S01]  /*2220*/  UTMALDG.3D.2CTA [UR8], [UR22], desc[UR32] ;  /* 0x00002008160075b4 */ /* 0x0007e20008211000 */
[----:B-1----:R-:W-:-:S07]  /*2230*/  UMOV UR4, UR6 ;  /* 0x0000000600047c82 */ /* 0x002fce0008000000 */
[----:B---3--:R-:W-:Y:S05]  /*2240*/  BRA.U UP0, `(.L_x_38) ;  /* 0xfffffffd00487547 */ /* 0x008fea000b83ffff */
.L_x_32:
[C---:B------:R-:W-:Y:S01]  /*2250*/  LEA R3, R11.reuse, UR13, 0x3 ;  /* 0x0000000d0b037c11 */ /* 0x040fe2000f8e18ff */
[----:B------:R-:W-:Y:S01]  /*2260*/  NOP ;  /* 0x0000000000007918 */ /* 0x000fe20000000000 */
[----:B-1----:R-:W-:Y:S02]  /*2270*/  SHF.L.U32 R0, R10, 0x1f, RZ ;  /* 0x0000001f0a007819 */ /* 0x002fe400000006ff */
[----:B------:R-:W-:Y:S02]  /*2280*/  LEA R5, R11, UR13, 0x4 ;  /* 0x0000000d0b057c11 */ /* 0x000fe4000f8e20ff */
[----:B--2-4-:R-:W1:Y:S02]  /*2290*/  SYNCS.PHASECHK.TRANS64.TRYWAIT P0, [R3+URZ+0x70], R0 ;  /* 0x00007000030075a7 */ /* 0x014e6400080011ff */
[----:B-1----:R-:W-:Y:S05]  /*22a0*/  @!P0 BRA `(.L_x_39) ;  /* 0x0000006000048947 */ /* 0x002fea0003800000 */
.L_x_135:
[----:B------:R-:W2:Y:S01]  /*22b0*/  LDS.128 R4, [R5+0x100] ;  /* 0x0001000005047984 */ /* 0x000ea20000000c00 */
[----:B------:R-:W-:Y:S01]  /*22c0*/  UISETP.GE.AND UP0, UPT, UR40, 0x1, UPT ;  /* 0x000000012800788c */ /* 0x000fe2000bf06270 */
[----:B------:R-:W-:Y:S01]  /*22d0*/  @!PT LDS RZ, [RZ] ;  /* 0x00000000fffff984 */ /* 0x000fe20000000800 */
[----:B------:R-:W-:Y:S01]  /*22e0*/  @!PT LDS RZ, [RZ] ;  /* 0x00000000fffff984 */ /* 0x000fe20000000800 */
[----:B------:R-:W-:Y:S01]  /*22f0*/  @!PT LDS RZ, [RZ] ;  /* 0x00000000fffff984 */ /* 0x000fe20000000800 */
[----:B------:R-:W-:Y:S01]  /*2300*/  @!PT LDS RZ, [RZ] ;  /* 0x00000000fffff984 */ /* 0x000fe20000000800 */
[----:B------:R3:W-:Y:S06]  /*2310*/  MEMBAR.ALL.CTA ;  /* 0x0000000000007992 */ /* 0x0007ec0000008000 */
[----:B---3--:R-:W3:Y:S01]  /*2320*/  FENCE.VIEW.ASYNC.S ;  /* 0x00000000000073c6 */ /* 0x008ee20000000000 */
[----:B--2---:R-:W-:-:S13]  /*2330*/  LOP3.LUT P0, RZ, R6, 0x1, RZ, 0xc0, !PT ;  /* 0x0000000106ff7812 */ /* 0x004fda000780c0ff */
[----:B---3--:R-:W-:Y:S01]  /*2340*/  VOTEU.ANY UP1, P0 ;  /* 0x0000000000ff7886 */ /* 0x008fe20000020100 */
[----:B------:R-:W-:-:S13]  /*2350*/  PLOP3.LUT P0, PT, PT, PT, UP1, 0x80, 0x8 ;  /* 0x000000000008781c */ /* 0x000fda0003f0f018 */
[----:B-1----:R-:W-:Y:S02]  /*2360*/  @P0 LOP3.LUT R0, R5, 0xffff, RZ, 0xc0, !PT ;  /* 0x0000ffff05000812 */ /* 0x002fe400078ec0ff */
[----:B------:R-:W-:Y:S02]  /*2370*/  @P0 MOV R2, R4 ;  /* 0x0000000400020202 */ /* 0x000fe40000000f00 */
[----:B------:R-:W-:Y:S01]  /*2380*/  @P0 R2UR UR5, R0 ;  /* 0x00000000000502ca */ /* 0x000fe200000e0000 */
[----:B------:R-:W-:Y:S01]  /*2390*/  VIADD R0, R3, 0x80 ;  /* 0x0000008003007836 */ /* 0x000fe20000000000 */
[----:B------:R-:W-:Y:S02]  /*23a0*/  @P0 SHF.R.U32.HI R4, RZ, 0x10, R5 ;  /* 0x00000010ff040819 */ /* 0x000fe40000011605 */
[----:B------:R-:W-:Y:S02]  /*23b0*/  @P0 R2UR UR7, R2 ;  /* 0x00000000020702ca */ /* 0x000fe400000e0000 */
[----:B------:R-:W-:-:S02]  /*23c0*/  PRMT R0, RZ, 0x654, R0 ;  /* 0x00000654ff007816 */ /* 0x000fc40000000000 */
[----:B------:R-:W-:Y:S02]  /*23d0*/  @P0 R2UR UR4, R4 ;  /* 0x00000000040402ca */ /* 0x000fe400000e0000 */
[----:B------:R1:W-:Y:S03]  /*23e0*/  SYNCS.ARRIVE.TRANS64.RED.A1T0 RZ, [R0+URZ], RZ ;  /* 0x000000ff00ff79a7 */ /* 0x0003e600081004ff */
[----:B------:R-:W-:-:S04]  /*23f0*/  @UP1 UMOV UR31, UR5 ;  /* 0x00000005001f1c82 */ /* 0x000fc80008000000 */
[----:B------:R-:W-:-:S04]  /*2400*/  @UP1 UMOV UR37, UR7 ;  /* 0x0000000700251c82 */ /* 0x000fc80008000000 */
[----:B------:R-:W-:Y:S01]  /*2410*/  @UP1 UMOV UR36, UR4 ;  /* 0x0000000400241c82 */ /* 0x000fe20008000000 */
[----:B------:R-:W-:Y:S05]  /*2420*/  BRA.U !UP0, `(.L_x_40) ;  /* 0x0000000108d47547 */ /* 0x000fea000b800000 */
[----:B------:R-:W2:Y:S01]  /*2430*/  LDCU.128 UR16, c[0x0][0xb10] ;  /* 0x00016200ff1077ac */ /* 0x000ea20008000c00 */
[----:B------:R-:W3:Y:S01]  /*2440*/  LDCU UR12, c[0x0][0xb20] ;  /* 0x00016400ff0c77ac */ /* 0x000ee20008000800 */
[----:B------:R-:W4:Y:S01]  /*2450*/  LDCU UR20, c[0x0][0xb0c] ;  /* 0x00016180ff1477ac */ /* 0x000f220008000800 */
[----:B------:R-:W1:Y:S01]  /*2460*/  LDCU.64 UR8, c[0x0][0xb28] ;  /* 0x00016500ff0877ac */ /* 0x000e620008000a00 */
[----:B------:R-:W-:Y:S02]  /*2470*/  UISETP.NE.AND UP3, UPT, UR40, 0x1, UPT ;  /* 0x000000012800788c */ /* 0x000fe4000bf65270 */
[----:B--2---:R-:W-:Y:S02]  /*2480*/  UIMAD.WIDE.U32 UR10, UR38, UR19, URZ ;  /* 0x00000013260a72a5 */ /* 0x004fe4000f8e00ff */
[----:B------:R-:W-:Y:S02]  /*2490*/  UIMAD.WIDE.U32 UR4, UR39, UR16, URZ ;  /* 0x00000010270472a5 */ /* 0x000fe4000f8e00ff */
[----:B------:R-:W-:-:S02]  /*24a0*/  UISETP.NE.AND UP0, UPT, UR18, 0x1, UPT ;  /* 0x000000011200788c */ /* 0x000fc4000bf05270 */
[----:B------:R-:W-:Y:S01]  /*24b0*/  UIMAD.WIDE.U32 UR22, UR31, UR19, URZ ;  /* 0x000000131f1672a5 */ /* 0x000fe2000f8e00ff */
[----:B------:R-:W-:Y:S02]  /*24c0*/  UMOV UR10, UR11 ;  /* 0x0000000b000a7c82 */ /* 0x000fe40008000000 */
[----:B------:R-:W-:Y:S01]  /*24d0*/  UMOV UR4, UR5 ;  /* 0x0000000500047c82 */ /* 0x000fe20008000000 */
[----:B---3--:R-:W-:Y:S02]  /*24e0*/  USHF.R.U32.HI UR10, URZ, UR12, UR10 ;  /* 0x0000000cff0a7299 */ /* 0x008fe4000801160a */
[----:B----4-:R-:W-:Y:S02]  /*24f0*/  UISETP.NE.AND UP2, UPT, UR20, 0x1, UPT ;  /* 0x000000011400788c */ /* 0x010fe4000bf45270 */
[----:B------:R-:W-:Y:S02]  /*2500*/  USHF.R.U32.HI UR4, URZ, UR17, UR4 ;  /* 0x00000011ff047299 */ /* 0x000fe40008011604 */
[----:B------:R-:W-:-:S02]  /*2510*/  USEL UR5, UR38, UR10, !UP0 ;  /* 0x0000000a26057287 */ /* 0x000fc4000c000000 */
[----:B------:R-:W-:Y:S02]  /*2520*/  USEL UR7, UR39, UR4, !UP2 ;  /* 0x0000000427077287 */ /* 0x000fe4000d000000 */
[----:B-1----:R-:W-:Y:S01]  /*2530*/  UIMAD.WIDE.U32 UR10, UR5, UR8, URZ ;  /* 0x00000008050a72a5 */ /* 0x002fe2000f8e00ff */
[----:B------:R-:W-:Y:S01]  /*2540*/  UMOV UR4, UR23 ;  /* 0x0000001700047c82 */ /* 0x000fe20008000000 */
[----:B------:R-:W-:Y:S02]  /*2550*/  UIMAD.WIDE.U32 UR14, UR37, UR16, URZ ;  /* 0x00000010250e72a5 */ /* 0x000fe4000f8e00ff */
[----:B------:R-:W-:-:S03]  /*2560*/  UIMAD.WIDE.U32 UR22, UR7, UR8, URZ ;  /* 0x00000008071672a5 */ /* 0x000fc6000f8e00ff */
[----:B------:R-:W-:Y:S01]  /*2570*/  UMOV UR10, UR11 ;  /* 0x0000000b000a7c82 */ /* 0x000fe20008000000 */
[----:B------:R-:W-:Y:S02]  /*2580*/  USHF.R.U32.HI UR4, URZ, UR12, UR4 ;  /* 0x0000000cff047299 */ /* 0x000fe40008011604 */
[----:B------:R-:W-:Y:S01]  /*2590*/  @UP3 USHF.R.U32.HI UR5, URZ, UR9, UR10 ;  /* 0x00000009ff053299 */ /* 0x000fe2000801160a */
[----:B------:R-:W-:Y:S01]  /*25a0*/  UMOV UR14, UR15 ;  /* 0x0000000f000e7c82 */ /* 0x000fe20008000000 */
[----:B------:R-:W-:Y:S01]  /*25b0*/  UMOV UR22, UR23 ;  /* 0x0000001700167c82 */ /* 0x000fe20008000000 */
[----:B------:R-:W-:Y:S02]  /*25c0*/  USHF.R.U32.HI UR17, URZ, UR17, UR14 ;  /* 0x00000011ff117299 */ /* 0x000fe4000801160e */
[----:B------:R-:W-:Y:S02]  /*25d0*/  USEL UR4, UR31, UR4, !UP0 ;  /* 0x000000041f047287 */ /* 0x000fe4000c000000 */
[----:B------:R-:W-:-:S02]  /*25e0*/  @UP3 USHF.R.U32.HI UR7, URZ, UR9, UR22 ;  /* 0x00000009ff073299 */ /* 0x000fc40008011616 */
[----:B------:R-:W-:Y:S02]  /*25f0*/  UIMAD UR10, UR40, UR5, URZ ;  /* 0x00000005280a72a4 */ /* 0x000fe4000f8e02ff */
[----:B------:R-:W-:Y:S02]  /*2600*/  USEL UR5, UR37, UR17, !UP2 ;  /* 0x0000001125057287 */ /* 0x000fe4000d000000 */
[----:B------:R-:W-:Y:S02]  /*2610*/  UIMAD UR12, UR40, UR7, URZ ;  /* 0x00000007280c72a4 */ /* 0x000fe4000f8e02ff */
[----:B------:R-:W-:Y:S02]  /*2620*/  UISETP.GE.AND UP0, UPT, UR4, UR10, UPT ;  /* 0x0000000a0400728c */ /* 0x000fe4000bf06270 */
[----:B------:R-:W-:Y:S02]  /*2630*/  UIMAD.WIDE.U32 UR10, UR4, UR8, URZ ;  /* 0x00000008040a72a5 */ /* 0x000fe4000f8e00ff */
[----:B------:R-:W-:-:S02]  /*2640*/  UISETP.GE.OR UP0, UPT, UR5, UR12, UP0 ;  /* 0x0000000c0500728c */ /* 0x000fc40008706670 */
[----:B------:R-:W-:Y:S02]  /*2650*/  UIMAD.WIDE.U32 UR14, UR5, UR8, URZ ;  /* 0x00000008050e72a5 */ /* 0x000fe4000f8e00ff */
[----:B------:R-:W-:Y:S01]  /*2660*/  UIADD3 UR12, UPT, UPT, -UR5, URZ, URZ ;  /* 0x000000ff050c7290 */ /* 0x000fe2000fffe1ff */
[----:B------:R-:W-:Y:S01]  /*2670*/  UMOV UR10, UR11 ;  /* 0x0000000b000a7c82 */ /* 0x000fe20008000000 */
[----:B------:R-:W-:Y:S02]  /*2680*/  UIADD3 UR11, UPT, UPT, -UR4, URZ, URZ ;  /* 0x000000ff040b7290 */ /* 0x000fe4000fffe1ff */
[----:B------:R-:W-:-:S03]  /*2690*/  USHF.R.U32.HI UR10, URZ, UR9, UR10 ;  /* 0x00000009ff0a7299 */ /* 0x000fc6000801160a */
[----:B------:R-:W-:Y:S01]  /*26a0*/  @!UP0 UMOV UR8, UR15 ;  /* 0x0000000f00088c82 */ /* 0x000fe20008000000 */
[----:B------:R-:W-:Y:S02]  /*26b0*/  UIMAD UR11, UR18, UR11, UR31 ;  /* 0x0000000b120b72a4 */ /* 0x000fe4000f8e021f */
[----:B------:R-:W-:Y:S02]  /*26c0*/  USEL UR10, UR4, UR10, !UP3 ;  /* 0x0000000a040a7287 */ /* 0x000fe4000d800000 */
[----:B------:R-:W-:Y:S02]  /*26d0*/  @!UP0 USHF.R.U32.HI UR8, URZ, UR9, UR8 ;  /* 0x00000009ff088299 */ /* 0x000fe40008011608 */
[----:B------:R-:W-:Y:S02]  /*26e0*/  UIADD3 UR9, UPT, UPT, -UR10, URZ, URZ ;  /* 0x000000ff0a097290 */ /* 0x000fe4000fffe1ff */
[----:B------:R-:W-:Y:S02]  /*26f0*/  @!UP0 USEL UR8, UR5, UR8, !UP3 ;  /* 0x0000000805088287 */ /* 0x000fe4000d800000 */
[----:B------:R-:W-:-:S02]  /*2700*/  UIMAD UR9, UR40, UR9, UR4 ;  /* 0x00000009280972a4 */ /* 0x000fc4000f8e0204 */
[----:B------:R-:W-:Y:S02]  /*2710*/  @!UP0 UIADD3 UR10, UPT, UPT, UR10, -UR8, URZ ;  /* 0x800000080a0a8290 */ /* 0x000fe4000fffe0ff */
[----:B------:R-:W-:Y:S02]  /*2720*/  @!UP0 UIMAD UR8, UR9, UR7, UR8 ;  /* 0x00000007090882a4 */ /* 0x000fe4000f8e0208 */
[----:B------:R-:W-:Y:S02]  /*2730*/  @!UP0 UIMAD UR4, UR40, UR10, UR5 ;  /* 0x0000000a280482a4 */ /* 0x000fe4000f8e0205 */
[----:B------:R-:W-:Y:S02]  /*2740*/  UIMAD UR7, UR20, UR12, UR37 ;  /* 0x0000000c140772a4 */ /* 0x000fe4000f8e0225 */
[----:B------:R-:W-:Y:S01]  /*2750*/  UIMAD UR31, UR4, UR18, UR11 ;  /* 0x00000012041f72a4 */ /* 0x000fe2000f8e020b */
[----:B------:R-:W-:Y:S02]  /*2760*/  @!UP0 UMOV UR5, UR8 ;  /* 0x0000000800058c82 */ /* 0x000fe40008000000 */
[----:B------:R-:W-:-:S12]  /*2770*/  UIMAD UR37, UR5, UR20, UR7 ;  /* 0x00000014052572a4 */ /* 0x000fd8000f8e0207 */
.L_x_40:
[----:B------:R-:W2:Y:S02]  /*2780*/  LDCU UR4, c[0x0][0xb30] ;  /* 0x00016600ff0477ac */ /* 0x000ea40008000800 */
[----:B--2---:R-:W-:-:S09]  /*2790*/  UISETP.NE.AND UP0, UPT, UR4, 0x1, UPT ;  /* 0x000000010400788c */ /* 0x004fd2000bf05270 */
[----:B------:R-:W-:Y:S05]  /*27a0*/  BRA.U UP0, `(.L_x_41) ;  /* 0x0000000100447547 */ /* 0x000fea000b800000 */
[----:B------:R-:W2:Y:S01]  /*27b0*/  LDCU.128 UR16, c[0x0][0xb10] ;  /* 0x00016200ff1077ac */ /* 0x000ea20008000c00 */
[----:B------:R-:W3:Y:S01]  /*27c0*/  LDCU UR10, c[0x0][0xb0c] ;  /* 0x00016180ff0a77ac */ /* 0x000ee20008000800 */
[----:B------:R-:W4:Y:S01]  /*27d0*/  LDCU UR7, c[0x0][0xb20] ;  /* 0x00016400ff0777ac */ /* 0x000f220008000800 */
[----:B--2---:R-:W-:Y:S02]  /*27e0*/  UIMAD.WIDE.U32 UR8, UR37, UR16, URZ ;  /* 0x00000010250872a5 */ /* 0x004fe4000f8e00ff */
[----:B------:R-:W-:Y:S02]  /*27f0*/  UIMAD.WIDE.U32 UR4, UR31, UR19, URZ ;  /* 0x000000131f0472a5 */ /* 0x000fe4000f8e00ff */
[----:B---3--:R-:W-:Y:S02]  /*2800*/  UISETP.NE.AND UP2, UPT, UR10, 0x1, UPT ;  /* 0x000000010a00788c */ /* 0x008fe4000bf45270 */
[----:B------:R-:W-:Y:S01]  /*2810*/  UISETP.NE.AND UP0, UPT, UR18, 0x1, UPT ;  /* 0x000000011200788c */ /* 0x000fe2000bf05270 */
[----:B------:R-:W-:-:S02]  /*2820*/  UMOV UR8, UR9 ;  /* 0x0000000900087c82 */ /* 0x000fc40008000000 */
[----:B------:R-:W-:Y:S01]  /*2830*/  UMOV UR4, UR5 ;  /* 0x0000000500047c82 */ /* 0x000fe20008000000 */
[----:B------:R-:W-:Y:S02]  /*2840*/  USHF.R.U32.HI UR17, URZ, UR17, UR8 ;  /* 0x00000011ff117299 */ /* 0x000fe40008011608 */
[----:B----4-:R-:W-:Y:S02]  /*2850*/  USHF.R.U32.HI UR4, URZ, UR7, UR4 ;  /* 0x00000007ff047299 */ /* 0x010fe40008011604 */
[----:B------:R-:W-:Y:S02]  /*2860*/  USEL UR5, UR37, UR17, !UP2 ;  /* 0x0000001125057287 */ /* 0x000fe4000d000000 */
[----:B------:R-:W-:-:S04]  /*2870*/  USEL UR4, UR31, UR4, !UP0 ;  /* 0x000000041f047287 */ /* 0x000fc8000c000000 */
[----:B------:R-:W-:Y:S02]  /*2880*/  UIADD3 UR7, UPT, UPT, UR5, -UR4, URZ ;  /* 0x8000000405077290 */ /* 0x000fe4000fffe0ff */
[----:B------:R-:W-:Y:S02]  /*2890*/  UIADD3 UR4, UPT, UPT, -UR5, UR4, URZ ;  /* 0x0000000405047290 */ /* 0x000fe4000fffe1ff */
[----:B------:R-:W-:Y:S02]  /*28a0*/  UIMAD UR31, UR7, UR18, UR31 ;  /* 0x00000012071f72a4 */ /* 0x000fe4000f8e021f */
[----:B------:R-:W-:-:S12]  /*28b0*/  UIMAD UR37, UR4, UR10, UR37 ;  /* 0x0000000a042572a4 */ /* 0x000fd8000f8e0225 */
.L_x_41:
[----:B------:R-:W-:Y:S01]  /*28c0*/  VIADD R11, R11, 0x1 ;  /* 0x000000010b0b7836 */ /* 0x000fe20000000000 */
[----:B------:R-:W-:Y:S02]  /*28d0*/  R2UR UR5, R87 ;  /* 0x00000000570572ca */ /* 0x000fe400000e0000 */
[----:B------:R-:W-:Y:S02]  /*28e0*/  R2UR UR4, R86 ;  /* 0x00000000560472ca */ /* 0x000fe400000e0000 */
[C---:B------:R-:W-:Y:S02]  /*28f0*/  ISETP.NE.AND P0, PT, R11.reuse, 0x2, PT ;  /* 0x000000020b00780c */ /* 0x040fe40003f05270 */
[----:B------:R-:W-:Y:S02]  /*2900*/  PLOP3.LUT P1, PT, PT, PT, PT, 0x80, 0x8 ;  /* 0x000000000008781c */ /* 0x000fe40003f2f070 */
[----:B------:R-:W-:Y:S02]  /*2910*/  SEL R3, RZ, 0x1, P0 ;  /* 0x00000001ff037807 */ /* 0x000fe40000000000 */
[----:B------:R-:W-:-:S02]  /*2920*/  SEL R11, R11, RZ, P0 ;  /* 0x000000ff0b0b7207 */ /* 0x000fc40000000000 */
[----:B------:R-:W-:Y:S01]  /*2930*/  LOP3.LUT R10, R10, R3, RZ, 0x3c, !PT ;  /* 0x000000030a0a7212 */ /* 0x000fe200078e3cff */
[----:B------:R-:W-:Y:S02]  /*2940*/  UIADD3 UR25, UPT, UPT, UR37, UR5, URZ ;  /* 0x0000000525197290 */ /* 0x000fe4000fffe0ff */
[----:B------:R-:W-:Y:S01]  /*2950*/  UIADD3 UR32, UPT, UPT, UR31, UR4, URZ ;  /* 0x000000041f207290 */ /* 0x000fe2000fffe0ff */
[----:B------:R-:W-:Y:S11]  /*2960*/  BRA.U UP1, `(.L_x_42) ;  /* 0xfffffff101387547 */ /* 0x000ff6000b83ffff */
[----:B------:R-:W-:Y:S01]  /*2970*/  UIADD3 UR13, UPT, UPT, UR13, 0x18, URZ ;  /* 0x000000180d0d7890 */ /* 0x000fe2000fffe0ff */
[----:B------:R-:W-:-:S03]  /*2980*/  SHF.L.U32 R3, R12, 0x1f, RZ ;  /* 0x0000001f0c037819 */ /* 0x000fc600000006ff */
[----:B------:R-:W-:-:S09]  /*2990*/  ULEA UR4, UR6, UR13, 0x3 ;  /* 0x0000000d06047291 */ /* 0x000fd2000f8e18ff */
[----:B------:R-:W2:Y:S02]  /*29a0*/  SYNCS.PHASECHK.TRANS64.TRYWAIT P0, [UR4], R3 ;  /* 0x00000003ff0075a7 */ /* 0x000ea40008001104 */
[----:B--2---:R-:W-:Y:S05]  /*29b0*/  @!P0 BRA `(.L_x_43) ;  /* 0x0000005800548947 */ /* 0x004fea0003800000 */
.L_x_137:
[----:B------:R-:W-:-:S04]  /*29c0*/  UIADD3 UR4, UPT, UPT, UR6, 0x1, URZ ;  /* 0x0000000106047890 */ /* 0x000fc8000fffe0ff */
[----:B------:R-:W-:-:S04]  /*29d0*/  UISETP.NE.AND UP0, UPT, UR4, 0x3, UPT ;  /* 0x000000030400788c */ /* 0x000fc8000bf05270 */
[----:B------:R-:W-:Y:S02]  /*29e0*/  USEL UR6, URZ, 0x1, UP0 ;  /* 0x00000001ff067887 */ /* 0x000fe40008000000 */
[----:B------:R-:W-:-:S04]  /*29f0*/  USEL UR4, UR4, URZ, UP0 ;  /* 0x000000ff04047287 */ /* 0x000fc80008000000 */
[----:B------:R-:W-:Y:S01]  /*2a00*/  ULEA UR5, UR4, UR13, 0x3 ;  /* 0x0000000d04057291 */ /* 0x000fe2000f8e18ff */
[----:B------:R-:W-:-:S04]  /*2a10*/  LOP3.LUT R12, R12, UR6, RZ, 0x3c, !PT ;  /* 0x000000060c0c7c12 */ /* 0x000fc8000f8e3cff */
[----:B-1----:R-:W-:-:S04]  /*2a20*/  SHF.L.U32 R3, R12, 0x1f, RZ ;  /* 0x0000001f0c037819 */ /* 0x002fc800000006ff */
[----:B------:R-:W1:Y:S02]  /*2a30*/  SYNCS.PHASECHK.TRANS64.TRYWAIT P0, [UR5], R3 ;  /* 0x00000003ff0075a7 */ /* 0x000e640008001105 */
[----:B-1----:R-:W-:Y:S05]  /*2a40*/  @!P0 BRA `(.L_x_44) ;  /* 0x0000005800488947 */ /* 0x002fea0003800000 */
.L_x_139:
[----:B------:R-:W-:-:S04]  /*2a50*/  UIADD3 UR4, UPT, UPT, UR4, 0x1, URZ ;  /* 0x0000000104047890 */ /* 0x000fc8000fffe0ff */
[----:B------:R-:W-:-:S04]  /*2a60*/  UISETP.NE.AND UP0, UPT, UR4, 0x3, UPT ;  /* 0x000000030400788c */ /* 0x000fc8000bf05270 */
[----:B------:R-:W-:Y:S02]  /*2a70*/  USEL UR5, URZ, 0x1, UP0 ;  /* 0x00000001ff057887 */ /* 0x000fe40008000000 */
[----:B------:R-:W-:-:S04]  /*2a80*/  USEL UR4, UR4, URZ, UP0 ;  /* 0x000000ff04047287 */ /* 0x000fc80008000000 */
[----:B------:R-:W-:Y:S01]  /*2a90*/  ULEA UR4, UR4, UR13, 0x3 ;  /* 0x0000000d04047291 */ /* 0x000fe2000f8e18ff */
[----:B-1----:R-:W-:-:S04]  /*2aa0*/  LOP3.LUT R3, R12, UR5, RZ, 0x3c, !PT ;  /* 0x000000050c037c12 */ /* 0x002fc8000f8e3cff */
[----:B------:R-:W-:Y:S01]  /*2ab0*/  SHF.L.U32 R3, R3, 0x1f, RZ ;  /* 0x0000001f03037819 */ /* 0x000fe200000006ff */
[----:B------:R-:W-:-:S07]  /*2ac0*/  IMAD.U32 R0, RZ, RZ, UR4 ;  /* 0x00000004ff007e24 */ /* 0x000fce000f8e00ff */
.L_x_45:
[----:B-1----:R1:W2:Y:S02]  /*2ad0*/  SYNCS.PHASECHK.TRANS64.TRYWAIT P0, [R0+URZ], R3 ;  /* 0x00000003000075a7 */ /* 0x0022a400080011ff */
[----:B--2---:R-:W-:Y:S05]  /*2ae0*/  @!P0 NANOSLEEP.SYNCS 0x989680 ;  /* 0x009896800000895d */ /* 0x004fea0003900000 */
[----:B------:R-:W2:Y:S02]  /*2af0*/  @!P0 SYNCS.PHASECHK.TRANS64 P0, [R0+URZ], R3 ;  /* 0x00000003000085a7 */ /* 0x000ea400080010ff */
[----:B--2---:R-:W-:Y:S05]  /*2b00*/  @P0 EXIT ;  /* 0x000000000000094d */ /* 0x004fea0003800000 */
[----:B------:R-:W-:Y:S05]  /*2b10*/  BRA `(.L_x_45) ;  /* 0xfffffffc00ec7947 */ /* 0x000fea000383ffff */
.L_x_22:
[----:B------:R-:W1:Y:S02]  /*2b20*/  S2UR UR4, SR_CgaCtaId ;  /* 0x00000000000479c3 */ /* 0x000e640000008800 */
[----:B-1----:R-:W-:-:S04]  /*2b30*/  UISETP.NE.AND UP0, UPT, UR4, URZ, UPT ;  /* 0x000000ff0400728c */ /* 0x002fc8000bf05270 */
[----:B------:R-:W-:-:S09]  /*2b40*/  UISETP.NE.OR UP0, UPT, UR13, 0x1, UP0 ;  /* 0x000000010d00788c */ /* 0x000fd20008705670 */
[----:B------:R-:W-:Y:S05]  /*2b50*/  BRA.U UP0, `(.L_x_46) ;  /* 0x00000005004c7547 */ /* 0x000fea000b800000 */
[----:B------:R-:W1:Y:S01]  /*2b60*/  S2UR UR5, SR_CgaCtaId ;  /* 0x00000000000579c3 */ /* 0x000e620000008800 */
[----:B------:R-:W-:Y:S01]  /*2b70*/  UMOV UR4, 0x400 ;  /* 0x0000040000047882 */ /* 0x000fe20000000000 */
[----:B------:R-:W-:Y:S01]  /*2b80*/  ISETP.GE.U32.AND P2, PT, R3, 0x4, PT ;  /* 0x000000040300780c */ /* 0x000fe20003f46070 */
[----:B------:R-:W-:Y:S01]  /*2b90*/  IMAD.MOV.U32 R12, RZ, RZ, 0x1 ;  /* 0x00000001ff0c7424 */ /* 0x000fe200078e00ff */
[----:B------:R-:W-:Y:S02]  /*2ba0*/  CS2R R10, SRZ ;  /* 0x00000000000a7805 */ /* 0x000fe4000001ff00 */
[----:B------:R-:W-:Y:S01]  /*2bb0*/  CS2R R8, SRZ ;  /* 0x0000000000087805 */ /* 0x000fe2000001ff00 */
[----:B-1----:R-:W-:-:S03]  /*2bc0*/  ULEA UR6, UR5, UR4, 0x18 ;  /* 0x0000000405067291 */ /* 0x002fc6000f8ec0ff */
[----:B------:R-:W-:-:S09]  /*2bd0*/  UMOV UR5, URZ ;  /* 0x000000ff00057c82 */ /* 0x000fd20008000000 */
.L_x_50:
[----:B------:R-:W-:Y:S02]  /*2be0*/  LEA R0, R8, UR6, 0x3 ;  /* 0x0000000608007c11 */ /* 0x000fe4000f8e18ff */
[----:B------:R-:W-:-:S03]  /*2bf0*/  SHF.L.U32 R5, R9, 0x1f, RZ ;  /* 0x0000001f09057819 */ /* 0x000fc600000006ff */
[----:B------:R-:W-:Y:S01]  /*2c00*/  VIADD R4, R0, 0xe0 ;  /* 0x000000e000047836 */ /* 0x000fe20000000000 */
[----:B------:R-:W1:Y:S02]  /*2c10*/  SYNCS.PHASECHK.TRANS64.TRYWAIT P0, [R0+URZ+0xd0], R5 ;  /* 0x0000d005000075a7 */ /* 0x000e6400080011ff */
[----:B-1----:R-:W-:Y:S05]  /*2c20*/  @!P0 BRA `(.L_x_47) ;  /* 0x0000005400e88947 */ /* 0x002fea0003800000 */
.L_x_140:
[----:B------:R-:W-:Y:S01]  /*2c30*/  ULEA UR4, UR5, UR6, 0x3 ;  /* 0x0000000605047291 */ /* 0x000fe2000f8e18ff */
[----:B------:R-:W-:Y:S01]  /*2c40*/  PRMT R4, RZ, 0x654, R4 ;  /* 0x00000654ff047816 */ /* 0x000fe20000000004 */
[----:B-1----:R-:W-:Y:S01]  /*2c50*/  @!P2 IMAD.MOV.U32 R5, RZ, RZ, 0x10 ;  /* 0x00000010ff05a424 */ /* 0x002fe200078e00ff */
[----:B------:R-:W-:Y:S01]  /*2c60*/  SHF.L.U32 R7, R12, 0x1f, RZ ;  /* 0x0000001f0c077819 */ /* 0x000fe200000006ff */
[----:B------:R-:W-:Y:S01]  /*2c70*/  UIADD3 UR7, UPT, UPT, UR4, 0x70, URZ ;  /* 0x0000007004077890 */ /* 0x000fe2000fffe0ff */
[----:B------:R1:W-:Y:S05]  /*2c80*/  SYNCS.ARRIVE.TRANS64.RED.A1T0 RZ, [R4+URZ], RZ ;  /* 0x000000ff04ff79a7 */ /* 0x0003ea00081004ff */
[----:B------:R-:W-:Y:S01]  /*2c90*/  IMAD.U32 R0, RZ, RZ, UR7 ;  /* 0x00000007ff007e24 */ /* 0x000fe2000f8e00ff */
[----:B------:R-:W2:Y:S04]  /*2ca0*/  SYNCS.PHASECHK.TRANS64.TRYWAIT P0, [UR4+0x80], R7 ;  /* 0x00008007ff0075a7 */ /* 0x000ea80008001104 */
[----:B------:R-:W-:Y:S01]  /*2cb0*/  PRMT R13, R3, 0x654, R0 ;  /* 0x00000654030d7816 */ /* 0x000fe20000000000 */
[----:B-12---:R-:W-:Y:S06]  /*2cc0*/  @!P0 BRA `(.L_x_48) ;  /* 0x0000005400d48947 */ /* 0x006fec0003800000 */
.L_x_142:
[----:B------:R-:W-:Y:S01]  /*2cd0*/  ULEA UR8, UR5, UR6, 0x4 ;  /* 0x0000000605087291 */ /* 0x000fe2000f8e20ff */
[----:B------:R-:W-:Y:S01]  /*2ce0*/  SEL R2, R13, R2, !P2 ;  /* 0x000000020d027207 */ /* 0x000fe20005000000 */
[----:B------:R-:W-:Y:S01]  /*2cf0*/  UIADD3 UR9, UPT, UPT, UR4, 0x70, URZ ;  /* 0x0000007004097890 */ /* 0x000fe2000fffe0ff */
[----:B-1----:R-:W-:Y:S01]  /*2d00*/  LEA R0, R11, UR6, 0x3 ;  /* 0x000000060b007c11 */ /* 0x002fe2000f8e18ff */
[----:B------:R-:W-:Y:S01]  /*2d10*/  UIADD3 UR8, UPT, UPT, UR8, 0x100, URZ ;  /* 0x0000010008087890 */ /* 0x000fe2000fffe0ff */
[----:B------:R1:W-:Y:S01]  /*2d20*/  @!P2 SYNCS.ARRIVE.TRANS64.RED RZ, [R2+URZ], R5 ;  /* 0x0000000502ffa9a7 */ /* 0x0003e200080004ff */
[----:B------:R-:W-:Y:S01]  /*2d30*/  UIADD3 UR4, UPT, UPT, UR5, 0x1, URZ ;  /* 0x0000000105047890 */ /* 0x000fe2000fffe0ff */
[----:B------:R-:W-:-:S03]  /*2d40*/  VIADD R8, R8, 0x1 ;  /* 0x0000000108087836 */ /* 0x000fc60000000000 */
[----:B------:R-:W-:Y:S02]  /*2d50*/  UISETP.NE.AND UP0, UPT, UR4, 0x2, UPT ;  /* 0x000000020400788c */ /* 0x000fe4000bf05270 */
[----:B------:R-:W-:Y:S01]  /*2d60*/  ISETP.NE.AND P0, PT, R8, 0x2, PT ;  /* 0x000000020800780c */ /* 0x000fe20003f05270 */
[----:B------:R-:W-:Y:S06]  /*2d70*/  UGETNEXTWORKID.BROADCAST [UR8], [UR9] ;  /* 0x00000000080073ca */ /* 0x000fec0008000100 */
[----:B------:R-:W-:Y:S02]  /*2d80*/  USEL UR7, URZ, 0x1, UP0 ;  /* 0x00000001ff077887 */ /* 0x000fe40008000000 */
[----:B------:R-:W-:-:S04]  /*2d90*/  USEL UR5, UR4, URZ, UP0 ;  /* 0x000000ff04057287 */ /* 0x000fc80008000000 */
[----:B------:R-:W-:Y:S02]  /*2da0*/  LOP3.LUT R12, R12, UR7, RZ, 0x3c, !PT ;  /* 0x000000070c0c7c12 */ /* 0x000fe4000f8e3cff */
[----:B-1----:R-:W-:-:S04]  /*2db0*/  SHF.L.U32 R5, R10, 0x1f, RZ ;  /* 0x0000001f0a057819 */ /* 0x002fc800000006ff */
[----:B------:R-:W1:Y:S02]  /*2dc0*/  SYNCS.PHASECHK.TRANS64.TRYWAIT P1, [R0+URZ+0x70], R5 ;  /* 0x00007005000075a7 */ /* 0x000e6400080211ff */
[----:B-1----:R-:W-:Y:S05]  /*2dd0*/  @!P1 BRA `(.L_x_49) ;  /* 0x0000005400a89947 */ /* 0x002fea0003800000 */
.L_x_143:
[C---:B------:R-:W-:Y:S01]  /*2de0*/  LEA R4, R11.reuse, UR6, 0x4 ;  /* 0x000000060b047c11 */ /* 0x040fe2000f8e20ff */
[----:B-1----:R-:W-:Y:S01]  /*2df0*/  VIADD R0, R0, 0x80 ;  /* 0x0000008000007836 */ /* 0x002fe20000000000 */
[----:B------:R-:W-:Y:S01]  /*2e00*/  SEL R8, R8, RZ, P0 ;  /* 0x000000ff08087207 */ /* 0x000fe20000000000 */
[----:B------:R-:W-:-:S03]  /*2e10*/  VIADD R11, R11, 0x1 ;  /* 0x000000010b0b7836 */ /* 0x000fc60000000000 */
[----:B------:R-:W1:Y:S01]  /*2e20*/  LDS.128 R4, [R4+0x100] ;  /* 0x0001000004047984 */ /* 0x000e620000000c00 */
[----:B------:R-:W-:Y:S02]  /*2e30*/  PRMT R0, RZ, 0x654, R0 ;  /* 0x00000654ff007816 */ /* 0x000fe40000000000 */
[C---:B------:R-:W-:Y:S01]  /*2e40*/  ISETP.NE.AND P1, PT, R11.reuse, 0x2, PT ;  /* 0x000000020b00780c */ /* 0x040fe20003f25270 */
[----:B------:R-:W-:Y:S01]  /*2e50*/  @!PT LDS RZ, [RZ] ;  /* 0x00000000fffff984 */ /* 0x000fe20000000800 */
[----:B------:R-:W-:Y:S01]  /*2e60*/  @!PT LDS RZ, [RZ] ;  /* 0x00000000fffff984 */ /* 0x000fe20000000800 */
[----:B------:R-:W-:Y:S01]  /*2e70*/  @!PT LDS RZ, [RZ] ;  /* 0x00000000fffff984 */ /* 0x000fe20000000800 */
[----:B------:R-:W-:Y:S01]  /*2e80*/  @!PT LDS RZ, [RZ] ;  /* 0x00000000fffff984 */ /* 0x000fe20000000800 */
[----:B------:R2:W-:Y:S06]  /*2e90*/  MEMBAR.ALL.CTA ;  /* 0x0000000000007992 */ /* 0x0005ec0000008000 */
[----:B--2---:R-:W2:Y:S01]  /*2ea0*/  FENCE.VIEW.ASYNC.S ;  /* 0x00000000000073c6 */ /* 0x004ea20000000000 */
[----:B------:R-:W-:Y:S01]  /*2eb0*/  SEL R11, R11, RZ, P1 ;  /* 0x000000ff0b0b7207 */ /* 0x000fe20000800000 */
[----:B--2---:R2:W-:Y:S01]  /*2ec0*/  SYNCS.ARRIVE.TRANS64.RED.A1T0 RZ, [R0+URZ], RZ ;  /* 0x000000ff00ff79a7 */ /* 0x0045e200081004ff */
[----:B-1----:R-:W-:-:S02]  /*2ed0*/  LOP3.LUT P3, RZ, R6, 0x1, RZ, 0xc0, !PT ;  /* 0x0000000106ff7812 */ /* 0x002fc4000786c0ff */
[----:B------:R-:W-:-:S04]  /*2ee0*/  SEL R5, RZ, 0x1, P1 ;  /* 0x00000001ff057807 */ /* 0x000fc80000800000 */
[----:B------:R-:W-:Y:S02]  /*2ef0*/  LOP3.LUT R10, R10, R5, RZ, 0x3c, !PT ;  /* 0x000000050a0a7212 */ /* 0x000fe400078e3cff */
[----:B--2---:R-:W-:-:S04]  /*2f00*/  SEL R0, RZ, 0x1, P0 ;  /* 0x00000001ff007807 */ /* 0x004fc80000000000 */
[----:B------:R-:W-:Y:S01]  /*2f10*/  LOP3.LUT R9, R9, R0, RZ, 0x3c, !PT ;  /* 0x0000000009097212 */ /* 0x000fe200078e3cff */
[----:B------:R-:W-:Y:S06]  /*2f20*/  @P3 BRA `(.L_x_50) ;  /* 0xfffffffc002c3947 */ /* 0x000fec000383ffff */
[----:B------:R-:W-:Y:S01]  /*2f30*/  ULEA UR4, UR5, UR6, 0x3 ;  /* 0x0000000605047291 */ /* 0x000fe2000f8e18ff */
[----:B------:R-:W-:-:S08]  /*2f40*/  SHF.L.U32 R3, R12, 0x1f, RZ ;  /* 0x0000001f0c037819 */ /* 0x000fd000000006ff */
[----:B------:R-:W1:Y:S02]  /*2f50*/  SYNCS.PHASECHK.TRANS64 P0, [UR4+0x80], R3 ;  /* 0x00008003ff0075a7 */ /* 0x000e640008001004 */
[----:B-1----:R-:W-:Y:S05]  /*2f60*/  @P0 BRA `(.L_x_51) ;  /* 0x0000000000080947 */ /* 0x002fea0003800000 */
[----:B------:R-:W1:Y:S02]  /*2f70*/  SYNCS.PHASECHK.TRANS64.TRYWAIT P0, [UR4+0x80], R3 ;  /* 0x00008003ff0075a7 */ /* 0x000e640008001104 */
[----:B-1----:R-:W-:Y:S05]  /*2f80*/  @!P0 BRA `(.L_x_52) ;  /* 0x0000005400508947 */ /* 0x002fea0003800000 */
.L_x_51:
[----:B------:R-:W-:-:S04]  /*2f90*/  UIADD3 UR7, UPT, UPT, UR5, 0x1, URZ ;  /* 0x0000000105077890 */ /* 0x000fc8000fffe0ff */
[----:B------:R-:W-:-:S04]  /*2fa0*/  UISETP.NE.AND UP0, UPT, UR7, 0x2, UPT ;  /* 0x000000020700788c */ /* 0x000fc8000bf05270 */
[----:B------:R-:W-:Y:S02]  /*2fb0*/  USEL UR8, URZ, 0x1, UP0 ;  /* 0x00000001ff087887 */ /* 0x000fe40008000000 */
[----:B------:R-:W-:-:S04]  /*2fc0*/  USEL UR7, UR7, URZ, UP0 ;  /* 0x000000ff07077287 */ /* 0x000fc80008000000 */
[----:B------:R-:W-:Y:S01]  /*2fd0*/  ULEA UR7, UR7, UR6, 0x3 ;  /* 0x0000000607077291 */ /* 0x000fe2000f8e18ff */
[----:B-1----:R-:W-:-:S04]  /*2fe0*/  LOP3.LUT R3, R12, UR8, RZ, 0x3c, !PT ;  /* 0x000000080c037c12 */ /* 0x002fc8000f8e3cff */
[----:B------:R-:W-:-:S04]  /*2ff0*/  SHF.L.U32 R0, R3, 0x1f, RZ ;  /* 0x0000001f03007819 */ /* 0x000fc800000006ff */
[----:B------:R-:W1:Y:S02]  /*3000*/  SYNCS.PHASECHK.TRANS64 P0, [UR7+0x80], R0 ;  /* 0x00008000ff0075a7 */ /* 0x000e640008001007 */
[----:B-1----:R-:W-:Y:S05]  /*3010*/  @P0 EXIT ;  /* 0x000000000000094d */ /* 0x002fea0003800000 */
[----:B------:R-:W-:Y:S02]  /*3020*/  SHF.L.U32 R3, R3, 0x1f, RZ ;  /* 0x0000001f03037819 */ /* 0x000fe400000006ff */
[----:B------:R-:W-:-:S07]  /*3030*/  MOV R0, UR7 ;  /* 0x0000000700007c02 */ /* 0x000fce0008000f00 */
.L_x_53:
[----:B-1----:R1:W2:Y:S02]  /*3040*/  SYNCS.PHASECHK.TRANS64.TRYWAIT P0, [R0+URZ+0x80], R3 ;  /* 0x00008003000075a7 */ /* 0x0022a400080011ff */
[----:B--2---:R-:W-:Y:S05]  /*3050*/  @!P0 NANOSLEEP.SYNCS 0x989680 ;  /* 0x009896800000895d */ /* 0x004fea0003900000 */
[----:B------:R-:W2:Y:S02]  /*3060*/  @!P0 SYNCS.PHASECHK.TRANS64 P0, [R0+URZ+0x80], R3 ;  /* 0x00008003000085a7 */ /* 0x000ea400080010ff */
[----:B--2---:R-:W-:Y:S05]  /*3070*/  @P0 EXIT ;  /* 0x000000000000094d */ /* 0x004fea0003800000 */
[----:B------:R-:W-:Y:S05]  /*3080*/  BRA `(.L_x_53) ;  /* 0xfffffffc00ec7947 */ /* 0x000fea000383ffff */
.L_x_46:
[----:B------:R-:W-:Y:S05]  /*3090*/  BRA.U UP4, `(.L_x_54) ;  /* 0x0000001104a47547 */ /* 0x000fea000b800000 */
[----:B------:R-:W1:Y:S01]  /*30a0*/  S2UR UR7, SR_CgaCtaId ;  /* 0x00000000000779c3 */ /* 0x000e620000008800 */
[----:B------:R-:W-:Y:S01]  /*30b0*/  UMOV UR4, 0x40 ;  /* 0x0000004000047882 */ /* 0x000fe20000000000 */
[----:B------:R-:W-:Y:S01]  /*30c0*/  NOP ;  /* 0x0000000000007918 */ /* 0x000fe20000000000 */
[----:B------:R-:W-:Y:S01]  /*30d0*/  UMOV UR6, 0x400 ;  /* 0x0000040000067882 */ /* 0x000fe20000000000 */
[----:B-1----:R-:W-:Y:S02]  /*30e0*/  ULEA UR5, UR7, UR4, 0x18 ;  /* 0x0000000407057291 */ /* 0x002fe4000f8ec0ff */
[----:B------:R-:W-:-:S07]  /*30f0*/  ULEA UR6, UR7, UR6, 0x18 ;  /* 0x0000000607067291 */ /* 0x000fce000f8ec0ff */
[----:B------:R-:W1:Y:S02]  /*3100*/  LDS.U8 R3, [UR5+0x1c] ;  /* 0x00001c05ff037984 */ /* 0x000e640008000000 */
[----:B-1----:R-:W-:-:S13]  /*3110*/  ISETP.NE.AND P0, PT, R3, RZ, PT ;  /* 0x000000ff0300720c */ /* 0x002fda0003f05270 */
[----:B------:R-:W-:Y:S05]  /*3120*/  @P0 BRA `(.L_x_55) ;  /* 0x0000000400080947 */ /* 0x000fea0003800000 */
[----:B------:R-:W-:Y:S02]  /*3130*/  UISETP.NE.U32.AND UP1, UPT, UR33, 0x1, UPT ;  /* 0x000000012100788c */ /* 0x000fe4000bf25070 */
[----:B------:R-:W-:-:S07]  /*3140*/  UIADD3 UR7, UPT, UPT, UR5, 0x8, URZ ;  /* 0x0000000805077890 */ /* 0x000fce000fffe0ff */
[----:B------:R-:W-:Y:S05]  /*3150*/  BRA.U !UP1, `(.L_x_56) ;  /* 0x00000001099c7547 */ /* 0x000fea000b800000 */
[----:B------:R-:W-:Y:S01]  /*3160*/  ELECT P0, URZ, PT ;  /* 0x0000000000ff782f */ /* 0x000fe20003800000 */
[----:B------:R-:W-:-:S12]  /*3170*/  BSSY B0, `(.L_x_56) ;  /* 0x0000025000007945 */ /* 0x000fd80003800000 */
[----:B------:R-:W-:Y:S05]  /*3180*/  @!P0 BRA `(.L_x_57) ;  /* 0x00000000008c8947 */ /* 0x000fea0003800000 */
[----:B------:R-:W-:-:S05]  /*3190*/  UMOV UR4, 0x10 ;  /* 0x0000001000047882 */ /* 0x000fca0000000000 */
[----:B------:R-:W-:Y:S04]  /*31a0*/  DEPBAR.LE SB1, 0x36 ;  /* 0x00009d800000791a */ /* 0x000fe80000000000 */
[----:B------:R-:W1:Y:S02]  /*31b0*/  UTCATOMSWS.2CTA.FIND_AND_SET.ALIGN UP0, UR4, UR4 ;  /* 0x00000004000475e3 */ /* 0x000e640008200800 */
[----:B-1----:R-:W-:Y:S01]  /*31c0*/  MOV R10, UR4 ;  /* 0x00000004000a7c02 */ /* 0x002fe20008000f00 */
[----:B------:R-:W-:Y:S06]  /*31d0*/  BRA.U UP0, `(.L_x_58) ;  /* 0x0000000100187547 */ /* 0x000fec000b800000 */
.L_x_59:
[----:B------:R-:W-:Y:S05]  /*31e0*/  NANOSLEEP 0x64 ;  /* 0x000000640000795d */ /* 0x000fea0003800000 */
[----:B------:R-:W-:-:S05]  /*31f0*/  UMOV UR4, 0x10 ;  /* 0x0000001000047882 */ /* 0x000fca0000000000 */
[----:B------:R-:W-:Y:S04]  /*3200*/  DEPBAR.LE SB1, 0x36 ;  /* 0x00009d800000791a */ /* 0x000fe80000000000 */
[----:B------:R-:W1:Y:S02]  /*3210*/  UTCATOMSWS.2CTA.FIND_AND_SET.ALIGN UP0, UR4, UR4 ;  /* 0x00000004000475e3 */ /* 0x000e640008200800 */
[----:B-1----:R-:W-:Y:S01]  /*3220*/  MOV R10, UR4 ;  /* 0x00000004000a7c02 */ /* 0x002fe20008000f00 */
[----:B------:R-:W-:Y:S05]  /*3230*/  BRA.U !UP0, `(.L_x_59) ;  /* 0xfffffffd08e87547 */ /* 0x000fea000b83ffff */
.L_x_58:
[----:B------:R-:W1:Y:S01]  /*3240*/  LDS R6, [UR5+0x10] ;  /* 0x00001005ff067984 */ /* 0x000e620008000800 */
[----:B------:R-:W-:Y:S01]  /*3250*/  IMAD.U32 R3, RZ, RZ, UR6 ;  /* 0x00000006ff037e24 */ /* 0x000fe2000f8e00ff */
[----:B------:R-:W-:-:S03]  /*3260*/  MOV R4, UR34 ;  /* 0x0000002200047c02 */ /* 0x000fc60008000f00 */
[----:B------:R-:W-:Y:S01]  /*3270*/  VIADD R3, R3, 0x120 ;  /* 0x0000012003037836 */ /* 0x000fe20000000000 */
[----:B-1----:R-:W-:-:S04]  /*3280*/  SHF.L.U32 R6, R6, 0x1f, RZ ;  /* 0x0000001f06067819 */ /* 0x002fc800000006ff */
[----:B------:R-:W1:Y:S02]  /*3290*/  SYNCS.PHASECHK.TRANS64.TRYWAIT P0, [UR5+0x8], R6 ;  /* 0x00000806ff0075a7 */ /* 0x000e640008001105 */
[----:B-1----:R-:W-:Y:S05]  /*32a0*/  @P0 BRA `(.L_x_60) ;  /* 0x0000000000080947 */ /* 0x002fea0003800000 */
[----:B------:R-:W1:Y:S02]  /*32b0*/  SYNCS.PHASECHK.TRANS64.TRYWAIT P0, [UR5+0x8], R6 ;  /* 0x00000806ff0075a7 */ /* 0x000e640008001105 */
[----:B-1----:R-:W-:Y:S05]  /*32c0*/  @!P0 BRA `(.L_x_61) ;  /* 0x0000005000988947 */ /* 0x002fea0003800000 */
.L_x_60:
[----:B------:R-:W-:Y:S01]  /*32d0*/  PRMT R4, R4, 0x654, R3 ;  /* 0x0000065404047816 */ /* 0x000fe20000000003 */
[----:B------:R-:W-:Y:S01]  /*32e0*/  HFMA2 R3, -RZ, RZ, 0, 5.9604644775390625e-08 ;  /* 0x00000001ff037431 */ /* 0x000fe200000001ff */
[----:B------:R-:W-:Y:S01]  /*32f0*/  UPRMT UR4, UR34, 0x654, UR7 ;  /* 0x0000065422047896 */ /* 0x000fe20008000007 */
[----:B------:R-:W-:Y:S02]  /*3300*/  IMAD.MOV.U32 R7, RZ, RZ, 0xffff ;  /* 0x0000ffffff077424 */ /* 0x000fe400078e00ff */
[----:B-1----:R-:W-:Y:S02]  /*3310*/  IMAD.MOV.U32 R6, RZ, RZ, 0x4 ;  /* 0x00000004ff067424 */ /* 0x002fe400078e00ff */
[----:B------:R-:W-:Y:S01]  /*3320*/  IMAD.SHL.U32 R9, R10, 0x20, RZ ;  /* 0x000000200a097824 */ /* 0x000fe200078e00ff */
[----:B------:R-:W-:Y:S02]  /*3330*/  MOV R5, UR4 ;  /* 0x0000000400057c02 */ /* 0x000fe40008000f00 */
[-C--:B------:R-:W-:Y:S01]  /*3340*/  SHF.L.U32 R8, R7, R10.reuse, RZ ;  /* 0x0000000a07087219 */ /* 0x080fe200000006ff */
[----:B------:R1:W-:Y:S01]  /*3350*/  SYNCS.ARRIVE.TRANS64.RED RZ, [UR4], R6 ;  /* 0x00000006ffff79a7 */ /* 0x0003e20008000404 */
[----:B------:R-:W-:Y:S01]  /*3360*/  SHF.L.U32 R7, R3, R10, RZ ;  /* 0x0000000a03077219 */ /* 0x000fe200000006ff */
[----:B------:R1:W-:Y:S04]  /*3370*/  STS [UR6+0x120], R9 ;  /* 0x00012009ff007988 */ /* 0x0003e80008000806 */
[----:B------:R1:W-:Y:S04]  /*3380*/  STAS [R4.64], R10 ;  /* 0x0000000a04007dbd */ /* 0x0003e8000c0008ff */
[----:B------:R1:W-:Y:S04]  /*3390*/  ATOMS.OR RZ, [UR5+0x14], R8 ;  /* 0x00001408ffff798c */ /* 0x0003e8000b000005 */
[----:B------:R1:W-:Y:S04]  /*33a0*/  ATOMS.OR RZ, [UR5+0x18], R7 ;  /* 0x00001807ffff798c */ /* 0x0003e8000b000005 */
[----:B------:R1:W-:Y:S02]  /*33b0*/  ATOMS.XOR RZ, [UR5+0x10], R3 ;  /* 0x00001003ffff798c */ /* 0x0003e4000b800005 */
.L_x_57:
[----:B------:R-:W-:Y:S05]  /*33c0*/  BSYNC B0 ;  /* 0x0000000000007941 */ /* 0x000fea0003800000 */
.L_x_56:
[----:B------:R-:W-:Y:S05]  /*33d0*/  BRA.U UP1, `(.L_x_62) ;  /* 0x00000001016c7547 */ /* 0x000fea000b800000 */
[----:B------:R-:W-:-:S03]  /*33e0*/  UMOV UR4, 0xffffffff ;  /* 0xffffffff00047882 */ /* 0x000fc60000000000 */
[----:B------:R-:W-:Y:S05]  /*33f0*/  BRA.DIV UR4, `(.L_x_63) ;  /* 0x0000005204647947 */ /* 0x000fea000b800000 */
[----:B------:R-:W-:-:S13]  /*3400*/  ELECT P0, URZ, PT ;  /* 0x0000000000ff782f */ /* 0x000fda0003800000 */
.L_x_147:
[----:B------:R-:W-:Y:S05]  /*3410*/  @!P0 BRA `(.L_x_62) ;  /* 0x00000000005c8947 */ /* 0x000fea0003800000 */
[----:B-1----:R-:W1:Y:S02]  /*3420*/  LDS R4, [UR5+0x10] ;  /* 0x00001005ff047984 */ /* 0x002e640008000800 */
[----:B-1----:R-:W-:-:S04]  /*3430*/  SHF.L.U32 R4, R4, 0x1f, RZ ;  /* 0x0000001f04047819 */ /* 0x002fc800000006ff */
[----:B------:R-:W1:Y:S02]  /*3440*/  SYNCS.PHASECHK.TRANS64.TRYWAIT P0, [UR5+0x8], R4 ;  /* 0x00000804ff0075a7 */ /* 0x000e640008001105 */
[----:B-1----:R-:W-:Y:S05]  /*3450*/  @P0 BRA `(.L_x_64) ;  /* 0x0000000000080947 */ /* 0x002fea0003800000 */
[----:B------:R-:W1:Y:S02]  /*3460*/  SYNCS.PHASECHK.TRANS64.TRYWAIT P0, [UR5+0x8], R4 ;  /* 0x00000804ff0075a7 */ /* 0x000e640008001105 */
[----:B-1----:R-:W-:Y:S05]  /*3470*/  @!P0 BRA `(.L_x_65) ;  /* 0x0000005000688947 */ /* 0x002fea0003800000 */
.L_x_64:
[----:B------:R-:W2:Y:S01]  /*3480*/  LDS R6, [UR6+0x120] ;  /* 0x00012006ff067984 */ /* 0x000ea20008000800 */
[----:B-1----:R-:W-:Y:S02]  /*3490*/  HFMA2 R3, -RZ, RZ, 0, 5.9604644775390625e-08 ;  /* 0x00000001ff037431 */ /* 0x002fe400000001ff */
[----:B------:R-:W-:Y:S01]  /*34a0*/  IMAD.MOV.U32 R4, RZ, RZ, 0xffff ;  /* 0x0000ffffff047424 */ /* 0x000fe200078e00ff */
[----:B------:R-:W-:Y:S01]  /*34b0*/  UPRMT UR4, UR34, 0x654, UR7 ;  /* 0x0000065422047896 */ /* 0x000fe20008000007 */
[----:B--2---:R-:W-:-:S03]  /*34c0*/  IMAD.SHL.U32 R5, R6, 0x20, RZ ;  /* 0x0000002006057824 */ /* 0x004fc600078e00ff */
[-C--:B------:R-:W-:Y:S02]  /*34d0*/  SHF.L.U32 R4, R4, R6.reuse, RZ ;  /* 0x0000000604047219 */ /* 0x080fe400000006ff */
[----:B------:R-:W-:Y:S01]  /*34e0*/  SHF.L.U32 R6, R3, R6, RZ ;  /* 0x0000000603067219 */ /* 0x000fe200000006ff */
[----:B------:R2:W-:Y:S04]  /*34f0*/  STS [UR6+0x120], R5 ;  /* 0x00012005ff007988 */ /* 0x0005e80008000806 */
[----:B------:R2:W-:Y:S04]  /*3500*/  ATOMS.OR RZ, [UR5+0x14], R4 ;  /* 0x00001404ffff798c */ /* 0x0005e8000b000005 */
[----:B------:R2:W-:Y:S01]  /*3510*/  ATOMS.OR RZ, [UR5+0x18], R6 ;  /* 0x00001806ffff798c */ /* 0x0005e2000b000005 */
[----:B------:R-:W-:Y:S03]  /*3520*/  SYNCS.ARRIVE.TRANS64.RED.A1T0 RZ, [UR4], RZ ;  /* 0x000000ffffff79a7 */ /* 0x000fe60008100404 */
[----:B------:R2:W-:Y:S01]  /*3530*/  ATOMS.XOR RZ, [UR5+0x10], R3 ;  /* 0x00001003ffff798c */ /* 0x0005e2000b800005 */
[----:B------:R-:W-:Y:S05]  /*3540*/  BRA `(.L_x_62) ;  /* 0x0000000000107947 */ /* 0x000fea0003800000 */
.L_x_55:
[----:B------:R-:W-:Y:S02]  /*3550*/  MOV R3, 0xffffffff ;  /* 0xffffffff00037802 */ /* 0x000fe40000000f00 */
[----:B------:R-:W-:-:S03]  /*3560*/  MOV R4, 0x3590 ;  /* 0x0000359000047802 */ /* 0x000fc60000000f00 */
[----:B------:R1:W-:Y:S04]  /*3570*/  STS [UR6+0x120], R3 ;  /* 0x00012003ff007988 */ /* 0x0003e80008000806 */
[----:B-1---5:R-:W-:Y:S05]  /*3580*/  CALL.REL.NOINC `($__internal_1_$__cuda_sm10x_tcgen05_guardrail_trap_phase_invalid_during_alloc) ;  /* 0x0000005400c87944 */ /* 0x022fea0003c00000 */
.L_x_62:
[----:B------:R-:W-:Y:S05]  /*3590*/  WARPSYNC.ALL ;  /* 0x0000000000007948 */ /* 0x000fea0003800000 */
[----:B------:R-:W3:Y:S01]  /*35a0*/  S2UR UR4, SR_CgaCtaId ;  /* 0x00000000000479c3 */ /* 0x000ee20000008800 */
[----:B------:R-:W-:Y:S01]  /*35b0*/  UMOV UR17, 0x400 ;  /* 0x0000040000117882 */ /* 0x000fe20000000000 */
[----:B------:R-:W-:-:S06]  /*35c0*/  NOP ;  /* 0x0000000000007918 */ /* 0x000fcc0000000000 */
[----:B------:R-:W-:Y:S06]  /*35d0*/  BAR.ARV 0x6, 0xa0 ;  /* 0x0182800000007b1d */ /* 0x000fec0000002000 */
[----:B------:R-:W4:Y:S01]  /*35e0*/  LDCU UR6, c[0x0][0x38c] ;  /* 0x00007180ff0677ac */ /* 0x000f220008000800 */
[----:B------:R-:W-:Y:S01]  /*35f0*/  LOP3.LUT R0, R0, 0xffff, RZ, 0xc0, !PT ;  /* 0x0000ffff00007812 */ /* 0x000fe200078ec0ff */
[----:B-1----:R-:W-:Y:S01]  /*3600*/  IMAD.MOV.U32 R9, RZ, RZ, 0x1 ;  /* 0x00000001ff097424 */ /* 0x002fe200078e00ff */
[----:B------:R-:W-:Y:S01]  /*3610*/  LOP3.LUT R2, R2, 0xffff, RZ, 0xc0, !PT ;  /* 0x0000ffff02027812 */ /* 0x000fe200078ec0ff */
[----:B------:R-:W-:Y:S01]  /*3620*/  IMAD.MOV.U32 R8, RZ, RZ, RZ ;  /* 0x000000ffff087224 */ /* 0x000fe200078e00ff */
[----:B------:R-:W-:Y:S01]  /*3630*/  R2UR UR30, R0 ;  /* 0x00000000001e72ca */ /* 0x000fe200000e0000 */
[----:B------:R-:W-:Y:S01]  /*3640*/  UMOV UR24, URZ ;  /* 0x000000ff00187c82 */ /* 0x000fe20008000000 */
[----:B------:R-:W-:Y:S01]  /*3650*/  R2UR UR20, R2 ;  /* 0x00000000021472ca */ /* 0x000fe200000e0000 */
[----:B------:R-:W-:Y:S01]  /*3660*/  UMOV UR15, URZ ;  /* 0x000000ff000f7c82 */ /* 0x000fe20008000000 */
[----:B------:R-:W-:Y:S01]  /*3670*/  UMOV UR14, URZ ;  /* 0x000000ff000e7c82 */ /* 0x000fe20008000000 */
[----:B---3--:R-:W-:-:S02]  /*3680*/  ULEA UR17, UR4, UR17, 0x18 ;  /* 0x0000001104117291 */ /* 0x008fc4000f8ec0ff */
[----:B------:R-:W-:Y:S02]  /*3690*/  UISETP.NE.AND UP3, UPT, UR33, URZ, UPT ;  /* 0x000000ff2100728c */ /* 0x000fe4000bf65270 */
[----:B------:R-:W-:Y:S02]  /*36a0*/  UIADD3 UR5, UPT, UPT, UR17, 0x6400, URZ ;  /* 0x0000640011057890 */ /* 0x000fe4000fffe0ff */
[----:B------:R-:W-:Y:S02]  /*36b0*/  UIADD3 UR4, UPT, UPT, UR17, 0xc400, URZ ;  /* 0x0000c40011047890 */ /* 0x000fe4000fffe0ff */
[----:B----4-:R-:W-:Y:S01]  /*36c0*/  UIADD3 UR6, UPT, UPT, UR6, 0x1f, URZ ;  /* 0x0000001f06067890 */ /* 0x010fe2000fffe0ff */
[----:B--2---:R-:W1:Y:S01]  /*36d0*/  LDS R3, [UR17+0x120] ;  /* 0x00012011ff037984 */ /* 0x004e620008000800 */
[----:B------:R-:W-:Y:S02]  /*36e0*/  USHF.R.U32.HI UR5, URZ, 0x4, UR5 ;  /* 0x00000004ff057899 */ /* 0x000fe40008011605 */
[----:B------:R-:W-:-:S02]  /*36f0*/  USHF.R.S32.HI UR25, URZ, 0x1f, UR6 ;  /* 0x0000001fff197899 */ /* 0x000fc40008011406 */
[----:B------:R-:W-:Y:S02]  /*3700*/  USHF.R.U32.HI UR4, URZ, 0x4, UR4 ;  /* 0x00000004ff047899 */ /* 0x000fe40008011604 */
[----:B------:R-:W-:Y:S02]  /*3710*/  ULEA.HI UR25, UR25, UR6, URZ, 0x5 ;  /* 0x0000000619197291 */ /* 0x000fe4000f8f28ff */
[----:B------:R-:W-:Y:S02]  /*3720*/  ULOP3.LUT UR5, UR5, 0x3fff, URZ, 0xc0, !UPT ;  /* 0x00003fff05057892 */ /* 0x000fe4000f8ec0ff */
[----:B------:R-:W-:Y:S02]  /*3730*/  USHF.R.S32.HI UR25, URZ, 0x5, UR25 ;  /* 0x00000005ff197899 */ /* 0x000fe40008011419 */
[----:B------:R-:W-:Y:S02]  /*3740*/  ULOP3.LUT UR22, UR4, 0x3fff, URZ, 0xc0, !UPT ;  /* 0x00003fff04167892 */ /* 0x000fe4000f8ec0ff */
[----:B------:R-:W-:-:S02]  /*3750*/  UISETP.LT.AND UP0, UPT, UR25, 0x1, UPT ;  /* 0x000000011900788c */ /* 0x000fc4000bf01270 */
[----:B------:R-:W-:Y:S02]  /*3760*/  ULOP3.LUT UR21, UR5, 0x10000, URZ, 0xfc, !UPT ;  /* 0x0001000005157892 */ /* 0x000fe4000f8efcff */
[----:B------:R-:W-:Y:S02]  /*3770*/  ULOP3.LUT UR22, UR22, 0x10000, URZ, 0xfc, !UPT ;  /* 0x0001000016167892 */ /* 0x000fe4000f8efcff */
[----:B------:R-:W-:Y:S01]  /*3780*/  USEL UR31, UR25, 0x1, !UP0 ;  /* 0x00000001191f7887 */ /* 0x000fe2000c000000 */
[----:B------:R-:W-:Y:S01]  /*3790*/  UMOV UR28, 0x0 ;  /* 0x00000000001c7882 */ /* 0x000fe20000000000 */
[----:B------:R-:W-:Y:S01]  /*37a0*/  UMOV UR29, 0x10100490 ;  /* 0x10100490001d7882 */ /* 0x000fe20000000000 */
[----:B------:R-:W-:Y:S01]  /*37b0*/  UMOV UR26, 0x0 ;  /* 0x00000000001a7882 */ /* 0x000fe20000000000 */
[----:B------:R-:W-:Y:S01]  /*37c0*/  UMOV UR27, 0x10100490 ;  /* 0x10100490001b7882 */ /* 0x000fe20000000000 */
[----:B-1----:R-:W-:Y:S02]  /*37d0*/  R2UR UR32, R3 ;  /* 0x00000000032072ca */ /* 0x002fe400000e0000 */
[----:B------:R-:W-:-:S13]  /*37e0*/  CS2R R2, SRZ ;  /* 0x0000000000027805 */ /* 0x000fda000001ff00 */
.L_x_73:
[C---:B------:R-:W-:Y:S02]  /*37f0*/  LEA R0, R8.reuse, UR17, 0x3 ;  /* 0x0000001108007c11 */ /* 0x040fe4000f8e18ff */
[----:B------:R-:W-:Y:S02]  /*3800*/  SHF.L.U32 R5, R3, 0x1f, RZ ;  /* 0x0000001f03057819 */ /* 0x000fe400000006ff */
[----:B------:R-:W-:Y:S02]  /*3810*/  LEA R4, R8, UR17, 0x4 ;  /* 0x0000001108047c11 */ /* 0x000fe4000f8e20ff */
[----:B------:R-:W1:Y:S02]  /*3820*/  SYNCS.PHASECHK.TRANS64.TRYWAIT P0, [R0+URZ+0x70], R5 ;  /* 0x00007005000075a7 */ /* 0x000e6400080011ff */
[----:B-1-3--:R-:W-:Y:S05]  /*3830*/  @!P0 BRA `(.L_x_66) ;  /* 0x0000004c00908947 */ /* 0x00afea0003800000 */
.L_x_148:
[----:B-1----:R-:W1:Y:S01]  /*3840*/  LDS.128 R4, [R4+0x100] ;  /* 0x0001000004047984 */ /* 0x002e620000000c00 */
[----:B------:R-:W-:Y:S02]  /*3850*/  VIADD R0, R0, 0x80 ;  /* 0x0000008000007836 */ /* 0x000fe40000000000 */
[----:B------:R-:W-:Y:S01]  /*3860*/  VIADD R8, R8, 0x1 ;  /* 0x0000000108087836 */ /* 0x000fe20000000000 */
[----:B------:R-:W-:Y:S01]  /*3870*/  @!PT LDS RZ, [RZ] ;  /* 0x00000000fffff984 */ /* 0x000fe20000000800 */
[----:B------:R-:W-:Y:S01]  /*3880*/  @!PT LDS RZ, [RZ] ;  /* 0x00000000fffff984 */ /* 0x000fe20000000800 */
[----:B------:R-:W-:Y:S01]  /*3890*/  @!PT LDS RZ, [RZ] ;  /* 0x00000000fffff984 */ /* 0x000fe20000000800 */
[----:B------:R-:W-:Y:S01]  /*38a0*/  @!PT LDS RZ, [RZ] ;  /* 0x00000000fffff984 */ /* 0x000fe20000000800 */
[----:B------:R2:W-:Y:S06]  /*38b0*/  MEMBAR.ALL.CTA ;  /* 0x0000000000007992 */ /* 0x0005ec0000008000 */
[----:B--2---:R-:W2:Y:S01]  /*38c0*/  FENCE.VIEW.ASYNC.S ;  /* 0x00000000000073c6 */ /* 0x004ea20000000000 */
[----:B------:R-:W-:-:S04]  /*38d0*/  PRMT R0, RZ, 0x654, R0 ;  /* 0x00000654ff007816 */ /* 0x000fc80000000000 */
[----:B--2---:R2:W-:Y:S01]  /*38e0*/  SYNCS.ARRIVE.TRANS64.RED.A1T0 RZ, [R0+URZ], RZ ;  /* 0x000000ff00ff79a7 */ /* 0x0045e200081004ff */
[----:B-1----:R-:W-:Y:S01]  /*38f0*/  LOP3.LUT P1, RZ, R6, 0x1, RZ, 0xc0, !PT ;  /* 0x0000000106ff7812 */ /* 0x002fe2000782c0ff */
[----:B--2---:R-:W-:-:S12]  /*3900*/  BRA.U UP3, `(.L_x_67) ;  /* 0x0000000103e07547 */ /* 0x004fd8000b800000 */
[----:B------:R-:W1:Y:S01]  /*3910*/  LDCU UR4, c[0x0][0x38c] ;  /* 0x00007180ff0477ac */ /* 0x000e620008000800 */
[----:B------:R-:W-:Y:S02]  /*3920*/  PLOP3.LUT P2, PT, PT, PT, PT, 0x80, 0x8 ;  /* 0x000000000008781c */ /* 0x000fe40003f4f070 */
[----:B------:R-:W-:Y:S01]  /*3930*/  SHF.L.U32 R5, R9, 0x1f, RZ ;  /* 0x0000001f09057819 */ /* 0x000fe200000006ff */
[----:B------:R-:W-:Y:S02]  /*3940*/  ULEA UR23, UR24, UR17, 0x3 ;  /* 0x0000001118177291 */ /* 0x000fe4000f8e18ff */
[----:B------:R-:W-:Y:S02]  /*3950*/  ULEA UR18, UR24, UR32, 0x6 ;  /* 0x0000002018127291 */ /* 0x000fe4000f8e30ff */
[----:B-1----:R-:W-:-:S06]  /*3960*/  UISETP.GE.AND UP0, UPT, UR4, 0x1, UPT ;  /* 0x000000010400788c */ /* 0x002fcc000bf06270 */
[----:B------:R-:W-:-:S05]  /*3970*/  PLOP3.LUT P0, PT, PT, PT, UP0, 0x80, 0x8 ;  /* 0x000000000008781c */ /* 0x000fca0003f0f008 */
[----:B------:R-:W-:-:S08]  /*3980*/  @UP0 ULEA UR4, UR15, UR17, 0x3 ;  /* 0x000000110f040291 */ /* 0x000fd0000f8e18ff */
[----:B------:R-:W-:-:S04]  /*3990*/  @P0 SHF.L.U32 R0, R2, 0x1f, RZ ;  /* 0x0000001f02000819 */ /* 0x000fc800000006ff */
[----:B------:R1:W2:Y:S01]  /*39a0*/  @P0 SYNCS.PHASECHK.TRANS64.TRYWAIT P2, [UR4], R0 ;  /* 0x00000000ff0005a7 */ /* 0x0002a20008041104 */
[----:B------:R-:W3:Y:S02]  /*39b0*/  SYNCS.PHASECHK.TRANS64.TRYWAIT P0, [UR23+0xb0], R5 ;  /* 0x0000b005ff0075a7 */ /* 0x000ee40008001117 */
[----:B-123--:R-:W-:Y:S05]  /*39c0*/  @!P0 BRA `(.L_x_68) ;  /* 0x0000004c00408947 */ /* 0x00efea0003800000 */
.L_x_150:
[----:B------:R-:W-:Y:S01]  /*39d0*/  UMOV UR19, UR14 ;  /* 0x0000000e00137c82 */ /* 0x000fe20008000000 */
[----:B------:R-:W-:Y:S05]  /*39e0*/  BRA.U !UP0, `(.L_x_69) ;  /* 0x0000000108987547 */ /* 0x000fea000b800000 */
[----:B------:R-:W-:Y:S02]  /*39f0*/  UIADD3 UR19, UPT, UPT, UR31, UR14, URZ ;  /* 0x0000000e1f137290 */ /* 0x000fe4000fffe0ff */
[----:B------:R-:W-:Y:S01]  /*3a00*/  UPLOP3.LUT UP2, UPT, UPT, UPT, UPT, 0x40, 0x4 ;  /* 0x000000000004789c */ /* 0x000fe20003f4e870 */
[----:B------:R-:W-:Y:S01]  /*3a10*/  UMOV UR16, UR25 ;  /* 0x0000001900107c82 */ /* 0x000fe20008000000 */
[----:B------:R-:W-:-:S09]  /*3a20*/  UMOV UR6, UR15 ;  /* 0x0000000f00067c82 */ /* 0x000fd20008000000 */
.L_x_72:
[----:B--2---:R-:W-:Y:S01]  /*3a30*/  ULEA UR5, UR6, UR17, 0x3 ;  /* 0x0000001106057291 */ /* 0x004fe2000f8e18ff */
[----:B---3--:R-:W-:Y:S11]  /*3a40*/  @P2 BRA `(.L_x_70) ;  /* 0x00000000000c2947 */ /* 0x008ff60003800000 */
[----:B-1----:R-:W-:Y:S04]  /*3a50*/  SHF.L.U32 R5, R2, 0x1f, RZ ;  /* 0x0000001f02057819 */ /* 0x002fe800000006ff */
[----:B------:R-:W1:Y:S02]  /*3a60*/  SYNCS.PHASECHK.TRANS64.TRYWAIT P0, [UR5], R5 ;  /* 0x00000005ff0075a7 */ /* 0x000e640008001105 */
[----:B-1----:R-:W-:Y:S05]  /*3a70*/  @!P0 BRA `(.L_x_71) ;  /* 0x0000004c002c8947 */ /* 0x002fea0003800000 */
.L_x_70:
[----:B------:R-:W-:Y:S01]  /*3a80*/  UISETP.NE.AND UP0, UPT, UR16, 0x1, UPT ;  /* 0x000000011000788c */ /* 0x000fe2000bf05270 */
[----:B------:R-:W-:Y:S01]  /*3a90*/  PLOP3.LUT P2, PT, PT, PT, PT, 0x80, 0x8 ;  /* 0x000000000008781c */ /* 0x000fe20003f4f070 */
[----:B------:R-:W-:Y:S02]  /*3aa0*/  UIADD3 UR4, UPT, UPT, UR6, 0x1, URZ ;  /* 0x0000000106047890 */ /* 0x000fe4000fffe0ff */
[----:B------:R-:W-:Y:S02]  /*3ab0*/  ULEA UR12, UR6, UR22, 0x7 ;  /* 0x00000016060c7291 */ /* 0x000fe4000f8e38ff */
[----:B------:R-:W-:Y:S01]  /*3ac0*/  UISETP.NE.AND UP1, UPT, UR4, 0x3, UPT ;  /* 0x000000030400788c */ /* 0x000fe2000bf25270 */
[----:B------:R-:W-:Y:S01]  /*3ad0*/  PLOP3.LUT P0, PT, PT, PT, UP0, 0x80, 0x8 ;  /* 0x000000000008781c */ /* 0x000fe20003f0f008 */
[----:B------:R-:W-:Y:S02]  /*3ae0*/  UIADD3 UR10, UPT, UPT, UR12, 0x2, URZ ;  /* 0x000000020c0a7890 */ /* 0x000fe4000fffe0ff */
[----:B------:R-:W-:Y:S02]  /*3af0*/  USEL UR7, URZ, 0x1, UP1 ;  /* 0x00000001ff077887 */ /* 0x000fe40008800000 */
[----:B------:R-:W-:Y:S02]  /*3b00*/  USEL UR15, UR4, URZ, UP1 ;  /* 0x000000ff040f7287 */ /* 0x000fe40008800000 */
[----:B------:R-:W-:Y:S02]  /*3b10*/  UIADD3 UR14, UPT, UPT, UR14, 0x1, URZ ;  /* 0x000000010e0e7890 */ /* 0x000fe4000fffe0ff */
[----:B------:R-:W-:Y:S01]  /*3b20*/  @UP0 ULEA UR4, UR15, UR17, 0x3 ;  /* 0x000000110f040291 */ /* 0x000fe2000f8e18ff */
[----:B------:R-:W-:Y:S01]  /*3b30*/  LOP3.LUT R2, R2, UR7, RZ, 0x3c, !PT ;  /* 0x0000000702027c12 */ /* 0x000fe2000f8e3cff */
[----:B------:R-:W-:Y:S01]  /*3b40*/  UIADD3 UR7, UPT, UPT, UR5, 0x18, URZ ;  /* 0x0000001805077890 */ /* 0x000fe2000fffe0ff */
[----:B------:R-:W-:Y:S02]  /*3b50*/  UMOV UR13, 0x80004020 ;  /* 0x80004020000d7882 */ /* 0x000fe40000000000 */
[----:B-1----:R-:W-:Y:S01]  /*3b60*/  @P0 SHF.L.U32 R0, R2, 0x1f, RZ ;  /* 0x0000001f02000819 */ /* 0x002fe200000006ff */
[----:B------:R-:W-:Y:S01]  /*3b70*/  UMOV UR5, 0x80004020 ;  /* 0x8000402000057882 */ /* 0x000fe20000000000 */
[----:B------:R-:W-:Y:S01]  /*3b80*/  UMOV UR11, 0x80004020 ;  /* 0x80004020000b7882 */ /* 0x000fe20000000000 */
[----:B------:R-:W-:Y:S01]  /*3b90*/  UMOV UR9, 0x80004020 ;  /* 0x8000402000097882 */ /* 0x000fe20000000000 */
[----:B------:R2:W3:Y:S01]  /*3ba0*/  @P0 SYNCS.PHASECHK.TRANS64.TRYWAIT P2, [UR4], R0 ;  /* 0x00000000ff0005a7 */ /* 0x0004e20008041104 */
[----:B------:R-:W-:Y:S02]  /*3bb0*/  ULEA UR4, UR6, UR21, 0x9 ;  /* 0x0000001506047291 */ /* 0x000fe4000f8e48ff */
[----:B------:R-:W-:Y:S02]  /*3bc0*/  UISETP.NE.AND UP0, UPT, UR14, UR19, UPT ;  /* 0x000000130e00728c */ /* 0x000fe4000bf05270 */
[----:B------:R-:W-:Y:S02]  /*3bd0*/  UIADD3 UR8, UPT, UPT, UR4, 0x2, URZ ;  /* 0x0000000204087890 */ /* 0x000fe4000fffe0ff */
[----:B------:R-:W-:Y:S01]  /*3be0*/  UIADD3 UR16, UPT, UPT, UR16, -0x1, URZ ;  /* 0xffffffff10107890 */ /* 0x000fe2000fffe0ff */
[----:B------:R-:W-:Y:S02]  /*3bf0*/  UMOV UR6, UR15 ;  /* 0x0000000f00067c82 */ /* 0x000fe40008000000 */
[----:B------:R2:W-:Y:S01]  /*3c00*/  UTCHMMA.2CTA gdesc[UR4], gdesc[UR12], tmem[UR18], tmem[UR28], idesc[UR29], UP2 ;  /* 0x00ff1c0c040075ea */ /* 0x0005e20009200012 */
[----:B------:R-:W-:Y:S03]  /*3c10*/  UPLOP3.LUT UP2, UPT, UPT, UPT, UPT, 0x80, 0x8 ;  /* 0x000000000008789c */ /* 0x000fe60003f4f070 */
[----:B------:R2:W-:Y:S01]  /*3c20*/  UTCHMMA.2CTA gdesc[UR8], gdesc[UR10], tmem[UR18], tmem[UR26], idesc[UR27], UPT ;  /* 0x00ff1a0a080075ea */ /* 0x0005e2000ba00012 */
[----:B------:R2:W-:Y:S01]  /*3c30*/  UTCBAR.2CTA.MULTICAST [UR7], URZ, UR20 ;  /* 0x000000ff070073e9 */ /* 0x0005e20008200814 */
[----:B------:R-:W-:Y:S06]  /*3c40*/  BRA.U UP0, `(.L_x_72) ;  /* 0xfffffffd00787547 */ /* 0x000fec000b83ffff */
.L_x_69:
[----:B--2---:R-:W-:Y:S01]  /*3c50*/  UIADD3 UR4, UPT, UPT, UR23, 0x90, URZ ;  /* 0x0000009017047890 */ /* 0x004fe2000fffe0ff */
[----:B------:R-:W-:-:S08]  /*3c60*/  UMOV UR14, UR19 ;  /* 0x00000013000e7c82 */ /* 0x000fd00008000000 */
[----:B------:R2:W-:Y:S01]  /*3c70*/  UTCBAR.2CTA.MULTICAST [UR4], URZ, UR30 ;  /* 0x000000ff040073e9 */ /* 0x0005e2000820081e */
[----:B------:R-:W-:Y:S02]  /*3c80*/  NOP ;  /* 0x0000000000007918 */ /* 0x000fe40000000000 */
.L_x_67:
[----:B--2---:R-:W-:Y:S01]  /*3c90*/  UIADD3 UR4, UPT, UPT, UR24, 0x1, URZ ;  /* 0x0000000118047890 */ /* 0x004fe2000fffe0ff */
[----:B------:R-:W-:-:S03]  /*3ca0*/  ISETP.NE.AND P0, PT, R8, 0x2, PT ;  /* 0x000000020800780c */ /* 0x000fc60003f05270 */
[----:B------:R-:W-:Y:S01]  /*3cb0*/  UISETP.NE.AND UP0, UPT, UR4, 0x4, UPT ;  /* 0x000000040400788c */ /* 0x000fe2000bf05270 */
[----:B-1----:R-:W-:Y:S02]  /*3cc0*/  SEL R0, RZ, 0x1, P0 ;  /* 0x00000001ff007807 */ /* 0x002fe40000000000 */
[----:B------:R-:W-:Y:S01]  /*3cd0*/  SEL R8, R8, RZ, P0 ;  /* 0x000000ff08087207 */ /* 0x000fe20000000000 */
[----:B------:R-:W-:Y:S01]  /*3ce0*/  USEL UR5, URZ, 0x1, UP0 ;  /* 0x00000001ff057887 */ /* 0x000fe20008000000 */
[----:B------:R-:W-:Y:S01]  /*3cf0*/  LOP3.LUT R3, R3, R0, RZ, 0x3c, !PT ;  /* 0x0000000003037212 */ /* 0x000fe200078e3cff */
[----:B------:R-:W-:-:S04]  /*3d00*/  USEL UR24, UR4, URZ, UP0 ;  /* 0x000000ff04187287 */ /* 0x000fc80008000000 */
[----:B------:R-:W-:Y:S01]  /*3d10*/  LOP3.LUT R9, R9, UR5, RZ, 0x3c, !PT ;  /* 0x0000000509097c12 */ /* 0x000fe2000f8e3cff */
[----:B------:R-:W-:Y:S07]  /*3d20*/  @P1 BRA `(.L_x_73) ;  /* 0xfffffff800b01947 */ /* 0x000fee000383ffff */
[----:B------:R-:W1:Y:S01]  /*3d30*/  S2UR UR8, SR_CgaCtaId ;  /* 0x00000000000879c3 */ /* 0x000e620000008800 */
[----:B------:R-:W-:Y:S01]  /*3d40*/  ELECT P0, URZ, PT ;  /* 0x0000000000ff782f */ /* 0x000fe20003800000 */
[----:B------:R-:W-:Y:S01]  /*3d50*/  HFMA2 R0, -RZ, RZ, 0, 5.9604644775390625e-08 ;  /* 0x00000001ff007431 */ /* 0x000fe200000001ff */
[----:B------:R-:W-:-:S05]  /*3d60*/  UMOV UR4, 0x40 ;  /* 0x0000004000047882 */ /* 0x000fca0000000000 */
[----:B------:R-:W-:Y:S01]  /*3d70*/  UVIRTCOUNT.DEALLOC.SMPOOL 0x80 ;  /* 0x000000800000784c */ /* 0x000fe20000000000 */
[----:B------:R-:W-:Y:S02]  /*3d80*/  UISETP.NE.AND UP1, UPT, UR33, URZ, UPT ;  /* 0x000000ff2100728c */ /* 0x000fe4000bf25270 */
[----:B-1----:R-:W-:-:S09]  /*3d90*/  ULEA UR8, UR8, UR4, 0x18 ;  /* 0x0000000408087291 */ /* 0x002fd2000f8ec0ff */
[----:B------:R1:W-:Y:S01]  /*3da0*/  @P0 STS.U8 [UR8+0x1c], R0 ;  /* 0x00001c00ff000988 */ /* 0x0003e20008000008 */
[----:B------:R-:W-:Y:S05]  /*3db0*/  BRA.U UP1, `(.L_x_74) ;  /* 0x0000000101a07547 */ /* 0x000fea000b800000 */
[----:B------:R-:W-:Y:S01]  /*3dc0*/  UIADD3 UR7, UPT, UPT, UR17, 0xb0, URZ ;  /* 0x000000b011077890 */ /* 0x000fe2000fffe0ff */
[----:B------:R-:W-:-:S03]  /*3dd0*/  SHF.L.U32 R3, R9, 0x1f, RZ ;  /* 0x0000001f09037819 */ /* 0x000fc600000006ff */
[----:B------:R-:W-:-:S09]  /*3de0*/  ULEA UR4, UR24, UR7, 0x3 ;  /* 0x0000000718047291 */ /* 0x000fd2000f8e18ff */
[----:B------:R-:W2:Y:S02]  /*3df0*/  SYNCS.PHASECHK.TRANS64.TRYWAIT P0, [UR4], R3 ;  /* 0x00000003ff0075a7 */ /* 0x000ea40008001104 */
[----:B--2---:R-:W-:Y:S05]  /*3e00*/  @!P0 BRA `(.L_x_75) ;  /* 0x0000004800608947 */ /* 0x004fea0003800000 */
.L_x_153:
        /* <DEDUP_REMOVED lines=9> */
.L_x_155:
        /* <DEDUP_REMOVED lines=9> */
.L_x_157:
[----:B------:R-:W-:-:S04]  /*3f30*/  UIADD3 UR4, UPT, UPT, UR4, 0x1, URZ ;  /* 0x0000000104047890 */ /* 0x000fc8000fffe0ff */
[----:B------:R-:W-:-:S04]  /*3f40*/  UISETP.NE.AND UP0, UPT, UR4, 0x4, UPT ;  /* 0x000000040400788c */ /* 0x000fc8000bf05270 */
[----:B------:R-:W-:Y:S02]  /*3f50*/  USEL UR5, URZ, 0x1, UP0 ;  /* 0x00000001ff057887 */ /* 0x000fe40008000000 */
[----:B------:R-:W-:-:S04]  /*3f60*/  USEL UR4, UR4, URZ, UP0 ;  /* 0x000000ff04047287 */ /* 0x000fc80008000000 */
[----:B------:R-:W-:Y:S01]  /*3f70*/  ULEA UR4, UR4, UR7, 0x3 ;  /* 0x0000000704047291 */ /* 0x000fe2000f8e18ff */
[----:B-1----:R-:W-:-:S04]  /*3f80*/  LOP3.LUT R3, R2, UR5, RZ, 0x3c, !PT ;  /* 0x0000000502037c12 */ /* 0x002fc8000f8e3cff */
[----:B------:R-:W-:Y:S01]  /*3f90*/  SHF.L.U32 R3, R3, 0x1f, RZ ;  /* 0x0000001f03037819 */ /* 0x000fe200000006ff */
[----:B------:R-:W-:-:S04]  /*3fa0*/  IMAD.U32 R0, RZ, RZ, UR4 ;  /* 0x00000004ff007e24 */ /* 0x000fc8000f8e00ff */
[----:B------:R1:W2:Y:S03]  /*3fb0*/  SYNCS.PHASECHK.TRANS64.TRYWAIT P0, [R0+URZ], R3 ;  /* 0x00000003000075a7 */ /* 0x0002a600080011ff */
[----:B--2---:R-:W-:Y:S05]  /*3fc0*/  @!P0 NANOSLEEP.SYNCS 0x989680 ;  /* 0x009896800000895d */ /* 0x004fea0003900000 */
[----:B------:R-:W2:Y:S02]  /*3fd0*/  @!P0 SYNCS.PHASECHK.TRANS64 P0, [R0+URZ], R3 ;  /* 0x00000003000085a7 */ /* 0x000ea400080010ff */
[----:B--2---:R-:W-:Y:S05]  /*3fe0*/  @P0 BRA `(.L_x_78) ;  /* 0x0000000000200947 */ /* 0x004fea0003800000 */
.L_x_79:
[----:B--2---:R2:W4:Y:S02]  /*3ff0*/  SYNCS.PHASECHK.TRANS64.TRYWAIT P0, [R0+URZ], R3 ;  /* 0x00000003000075a7 */ /* 0x00452400080011ff */
[----:B----4-:R-:W-:Y:S05]  /*4000*/  @!P0 NANOSLEEP.SYNCS 0x989680 ;  /* 0x009896800000895d */ /* 0x010fea0003900000 */
[----:B------:R-:W4:Y:S02]  /*4010*/  @!P0 SYNCS.PHASECHK.TRANS64 P0, [R0+URZ], R3 ;  /* 0x00000003000085a7 */ /* 0x000f2400080010ff */
[----:B----4-:R-:W-:Y:S05]  /*4020*/  @!P0 BRA `(.L_x_79) ;  /* 0xfffffffc00f08947 */ /* 0x010fea000383ffff */
[----:B------:R-:W-:Y:S05]  /*4030*/  BRA `(.L_x_78) ;  /* 0x00000000000c7947 */ /* 0x000fea0003800000 */
.L_x_74:
[----:B------:R-:W-:-:S04]  /*4040*/  UIADD3 UR4, UPT, UPT, UR17, 0xf0, URZ ;  /* 0x000000f011047890 */ /* 0x000fc8000fffe0ff */
[----:B------:R-:W-:-:S09]  /*4050*/  UPRMT UR4, UR34, 0x654, UR4 ;  /* 0x0000065422047896 */ /* 0x000fd20008000004 */
[----:B------:R-:W-:Y:S03]  /*4060*/  SYNCS.ARRIVE.TRANS64.RED.A1T0 RZ, [UR4], RZ ;  /* 0x000000ffffff79a7 */ /* 0x000fe60008100404 */
.L_x_78:
[----:B-12---:R-:W-:Y:S01]  /*4070*/  SHF.L.U32 R3, RZ, 0x1f, RZ ;  /* 0x0000001fff037819 */ /* 0x006fe200000006ff */
[----:B------:R-:W-:Y:S01]  /*4080*/  UIADD3 UR4, UPT, UPT, UR17, 0xf0, URZ ;  /* 0x000000f011047890 */ /* 0x000fe2000fffe0ff */
[----:B------:R-:W-:Y:S02]  /*4090*/  PLOP3.LUT P0, PT, PT, PT, UP1, 0x80, 0x8 ;  /* 0x000000000008781c */ /* 0x000fe40003f0f018 */
[----:B------:R-:W1:Y:S02]  /*40a0*/  SYNCS.PHASECHK.TRANS64.TRYWAIT P1, [UR17+0xf0], R3 ;  /* 0x0000f003ff0075a7 */ /* 0x000e640008021111 */
[----:B-1----:R-:W-:Y:S09]  /*40b0*/  @!P1 BRA `(.L_x_80) ;  /* 0x0000004400fc9947 */ /* 0x002ff20003800000 */
.L_x_159:
[----:B------:R-:W-:Y:S01]  /*40c0*/  @!UP1 UPRMT UR4, UR34, 0x654, UR4 ;  /* 0x0000065422049896 */ /* 0x000fe20008000004 */
[----:B------:R-:W-:Y:S01]  /*40d0*/  UMOV UR5, 0xffff ;  /* 0x0000ffff00057882 */ /* 0x000fe20000000000 */
[----:B------:R-:W-:-:S07]  /*40e0*/  UMOV UR6, 0x1 ;  /* 0x0000000100067882 */ /* 0x000fce0000000000 */
[----:B------:R-:W-:Y:S01]  /*40f0*/  @!P0 SYNCS.ARRIVE.TRANS64.RED.A1T0 RZ, [UR4], RZ ;  /* 0x000000ffffff89a7 */ /* 0x000fe20008100404 */
[----:B------:R-:W-:Y:S01]  /*4100*/  NOP ;  /* 0x0000000000007918 */ /* 0x000fe20000000000 */
[----:B-1----:R-:W1:Y:S01]  /*4110*/  LDS R0, [UR8+0x14] ;  /* 0x00001408ff007984 */ /* 0x002e620008000800 */
[----:B------:R-:W-:-:S04]  /*4120*/  ULOP3.LUT UR4, UR32, 0xffff, URZ, 0xc0, !UPT ;  /* 0x0000ffff20047892 */ /* 0x000fc8000f8ec0ff */
[----:B------:R-:W-:-:S04]  /*4130*/  USHF.R.U32.HI UR4, URZ, 0x5, UR4 ;  /* 0x00000005ff047899 */ /* 0x000fc80008011604 */
[----:B------:R-:W-:Y:S02]  /*4140*/  USHF.L.U32 UR5, UR5, UR4, URZ ;  /* 0x0000000405057299 */ /* 0x000fe400080006ff */
[----:B------:R-:W-:-:S04]  /*4150*/  USHF.L.U32 UR4, UR6, UR4, URZ ;  /* 0x0000000406047299 */ /* 0x000fc800080006ff */
[----:B-1----:R-:W-:-:S04]  /*4160*/  LOP3.LUT R0, R0, UR5, RZ, 0xc0, !PT ;  /* 0x0000000500007c12 */ /* 0x002fc8000f8ec0ff */
[----:B------:R-:W-:-:S13]  /*4170*/  ISETP.NE.AND P0, PT, R0, UR5, PT ;  /* 0x0000000500007c0c */ /* 0x000fda000bf05270 */
[----:B------:R-:W-:Y:S05]  /*4180*/  @P0 BRA `(.L_x_81) ;  /* 0x0000000000580947 */ /* 0x000fea0003800000 */
[----:B------:R-:W1:Y:S02]  /*4190*/  LDS R0, [UR8+0x18] ;  /* 0x00001808ff007984 */ /* 0x000e640008000800 */
[----:B-1----:R-:W-:-:S04]  /*41a0*/  LOP3.LUT R0, R0, UR4, RZ, 0xc0, !PT ;  /* 0x0000000400007c12 */ /* 0x002fc8000f8ec0ff */
[----:B------:R-:W-:-:S13]  /*41b0*/  ISETP.NE.AND P0, PT, R0, UR4, PT ;  /* 0x0000000400007c0c */ /* 0x000fda000bf05270 */
[----:B------:R-:W-:Y:S05]  /*41c0*/  @P0 BRA `(.L_x_82) ;  /* 0x00000000003c0947 */ /* 0x000fea0003800000 */
[----:B------:R-:W1:Y:S01]  /*41d0*/  S2R R2, SR_LANEID ;  /* 0x0000000000027919 */ /* 0x000e620000000000 */
[----:B------:R-:W-:Y:S01]  /*41e0*/  ULOP3.LUT UR5, URZ, UR5, URZ, 0x33, !UPT ;  /* 0x00000005ff057292 */ /* 0x000fe2000f8e33ff */
[----:B------:R-:W-:Y:S01]  /*41f0*/  LOP3.LUT R4, RZ, UR4, RZ, 0x33, !PT ;  /* 0x00000004ff047c12 */ /* 0x000fe2000f8e33ff */
[----:B------:R-:W-:Y:S02]  /*4200*/  VOTEU.ANY UR4, UPT, PT ;  /* 0x0000000000047886 */ /* 0x000fe400038e0100 */
[----:B------:R-:W-:Y:S01]  /*4210*/  UFLO.U32 UR4, UR4 ;  /* 0x00000004000472bd */ /* 0x000fe200080e0000 */
[----:B------:R-:W2:Y:S01]  /*4220*/  REDUX UR6, R4 ;  /* 0x00000000040673c4 */ /* 0x000ea20000000000 */
[----:B------:R-:W-:-:S06]  /*4230*/  IMAD.U32 R0, RZ, RZ, UR5 ;  /* 0x00000005ff007e24 */ /* 0x000fcc000f8e00ff */
[----:B------:R4:W-:Y:S01]  /*4240*/  UTCATOMSWS.AND URZ, UR5 ;  /* 0x0000000500ff79e3 */ /* 0x0009e20008000000 */
[----:B------:R-:W3:Y:S01]  /*4250*/  REDUX UR7, R0 ;  /* 0x00000000000773c4 */ /* 0x000ee20000000000 */
[----:B-1----:R-:W-:Y:S01]  /*4260*/  ISETP.EQ.U32.AND P0, PT, R2, UR4, PT ;  /* 0x0000000402007c0c */ /* 0x002fe2000bf02070 */
[----:B--2---:R-:W-:Y:S01]  /*4270*/  IMAD.U32 R2, RZ, RZ, UR6 ;  /* 0x00000006ff027e24 */ /* 0x004fe2000f8e00ff */
[----:B---3--:R-:W-:-:S11]  /*4280*/  MOV R3, UR7 ;  /* 0x0000000700037c02 */ /* 0x008fd60008000f00 */
[----:B------:R4:W-:Y:S04]  /*4290*/  @P0 ATOMS.AND RZ, [UR8+0x14], R3 ;  /* 0x00001403ffff098c */ /* 0x0009e8000a800008 */
[----:B------:R4:W-:Y:S01]  /*42a0*/  @P0 ATOMS.AND RZ, [UR8+0x18], R2 ;  /* 0x00001802ffff098c */ /* 0x0009e2000a800008 */
[----:B------:R-:W-:Y:S05]  /*42b0*/  BRA `(.L_x_83) ;  /* 0x0000000000147947 */ /* 0x000fea0003800000 */
.L_x_82:
[----:B------:R-:W-:Y:S02]  /*42c0*/  MOV R2, 0x42e0 ;  /* 0x000042e000027802 */ /* 0x000fe40000000f00 */
[----:B---3-5:R-:W-:Y:S05]  /*42d0*/  CALL.REL.NOINC `($__internal_0_$__cuda_sm10x_tcgen05_guardrail_trap_col_being_dealloced_not_returned_by_alloc) ;  /* 0x0000004800687944 */ /* 0x028fea0003c00000 */
[----:B------:R-:W-:Y:S05]  /*42e0*/  BRA `(.L_x_83) ;  /* 0x0000000000087947 */ /* 0x000fea0003800000 */
.L_x_81:
[----:B------:R-:W-:Y:S02]  /*42f0*/  MOV R2, 0x4310 ;  /* 0x0000431000027802 */ /* 0x000fe40000000f00 */
[----:B---3-5:R-:W-:Y:S05]  /*4300*/  CALL.REL.NOINC `($__internal_2_$__cuda_sm10x_tcgen05_guardrail_trap_unallocated_columns_being_dealloced) ;  /* 0x0000004800747944 */ /* 0x028fea0003c00000 */
.L_x_83:
[----:B------:R-:W-:Y:S01]  /*4310*/  NOP ;  /* 0x0000000000007918 */ /* 0x000fe20000000000 */
[----:B----4-:R-:W-:Y:S05]  /*4320*/  EXIT ;  /* 0x000000000000794d */ /* 0x010fea0003800000 */
.L_x_54:
[----:B------:R-:W-:-:S09]  /*4330*/  UISETP.NE.OR UP0, UPT, UR13, 0x3, !UP3 ;  /* 0x000000030d00788c */ /* 0x000fd2000df05670 */
[----:B------:R-:W-:Y:S05]  /*4340*/  BRA.U UP0, `(.L_x_84) ;  /* 0x0000000d00fc7547 */ /* 0x000fea000b800000 */
[----:B------:R-:W1:Y:S01]  /*4350*/  S2UR UR6, SR_CgaCtaId ;  /* 0x00000000000679c3 */ /* 0x000e620000008800 */
[----:B------:R-:W2:Y:S01]  /*4360*/  LDCU UR33, c[0x0][0x370] ;  /* 0x00006e00ff2177ac */ /* 0x000ea20008000800 */
[----:B------:R-:W-:Y:S02]  /*4370*/  HFMA2 R13, -RZ, RZ, 0, 0 ;  /* 0x00000000ff0d7431 */ /* 0x000fe400000001ff */
[----:B------:R-:W-:Y:S01]  /*4380*/  IMAD.MOV.U32 R15, RZ, RZ, 0x1 ;  /* 0x00000001ff0f7424 */ /* 0x000fe200078e00ff */
[----:B------:R-:W-:Y:S01]  /*4390*/  MOV R7, 0x2000 ;  /* 0x0000200000077802 */ /* 0x000fe20000000f00 */
[----:B------:R-:W2:Y:S01]  /*43a0*/  LDCU.128 UR28, c[0x0][0xb10] ;  /* 0x00016200ff1c77ac */ /* 0x000ea20008000c00 */
[----:B------:R-:W-:Y:S01]  /*43b0*/  IMAD.MOV.U32 R14, RZ, RZ, RZ ;  /* 0x000000ffff0e7224 */ /* 0x000fe200078e00ff */
[----:B------:R-:W3:Y:S01]  /*43c0*/  LDC.64 R16, c[0x0][0x348] ;  /* 0x0000d200ff107b82 */ /* 0x000ee20000000a00 */
[----:B------:R-:W4:Y:S01]  /*43d0*/  LDCU UR27, c[0x0][0x374] ;  /* 0x00006e80ff1b77ac */ /* 0x000f220008000800 */
[----:B------:R-:W4:Y:S06]  /*43e0*/  LDCU UR15, c[0x0][0xb0c] ;  /* 0x00016180ff0f77ac */ /* 0x000f2c0008000800 */
[----:B------:R-:W3:Y:S01]  /*43f0*/  LDC.64 R2, c[0x0][0x888] ;  /* 0x00022200ff027b82 */ /* 0x000ee20000000a00 */
[----:B------:R-:W4:Y:S01]  /*4400*/  LDCU UR38, c[0x0][0xb20] ;  /* 0x00016400ff2677ac */ /* 0x000f220008000800 */
[----:B------:R-:W4:Y:S06]  /*4410*/  LDCU UR4, c[0x0][0xb30] ;  /* 0x00016600ff0477ac */ /* 0x000f2c0008000800 */
[----:B------:R-:W3:Y:S01]  /*4420*/  LDC.64 R4, c[0x0][0x890] ;  /* 0x00022400ff047b82 */ /* 0x000ee20000000a00 */
[----:B------:R-:W-:Y:S01]  /*4430*/  UMOV UR24, 0x400 ;  /* 0x0000040000187882 */ /* 0x000fe20000000000 */
[----:B------:R-:W-:-:S02]  /*4440*/  UPLOP3.LUT UP3, UPT, UPT, UPT, UPT, 0x40, 0x4 ;  /* 0x000000000004789c */ /* 0x000fc40003f6e870 */
[----:B-1----:R-:W-:Y:S02]  /*4450*/  ULEA UR24, UR6, UR24, 0x18 ;  /* 0x0000001806187291 */ /* 0x002fe4000f8ec0ff */
[----:B--2---:R-:W-:Y:S02]  /*4460*/  UIMAD.WIDE.U32 UR6, UR33, UR28, URZ ;  /* 0x0000001c210672a5 */ /* 0x004fe4000f8e00ff */
[----:B----4-:R-:W-:Y:S02]  /*4470*/  UIMAD.WIDE.U32 UR8, UR27, UR31, URZ ;  /* 0x0000001f1b0872a5 */ /* 0x010fe4000f8e00ff */
[----:B------:R-:W-:Y:S02]  /*4480*/  UISETP.GE.AND UP0, UPT, UR40, 0x1, UPT ;  /* 0x000000012800788c */ /* 0x000fe4000bf06270 */
[----:B------:R-:W-:Y:S01]  /*4490*/  UISETP.NE.AND UP4, UPT, UR40, 0x1, UPT ;  /* 0x000000012800788c */ /* 0x000fe2000bf85270 */
[----:B------:R-:W-:Y:S02]  /*44a0*/  UMOV UR6, UR7 ;  /* 0x0000000700067c82 */ /* 0x000fe40008000000 */
[----:B------:R-:W-:Y:S01]  /*44b0*/  UMOV UR34, UR9 ;  /* 0x0000000900227c82 */ /* 0x000fe20008000000 */
[----:B------:R-:W1:Y:S01]  /*44c0*/  LDCU.64 UR16, c[0x0][0xb28] ;  /* 0x00016500ff1077ac */ /* 0x000e620008000a00 */
[----:B------:R-:W-:-:S02]  /*44d0*/  UISETP.NE.AND UP6, UPT, UR15, 0x1, UPT ;  /* 0x000000010f00788c */ /* 0x000fc4000bfc5270 */
[----:B------:R-:W-:Y:S02]  /*44e0*/  UISETP.NE.AND UP5, UPT, UR30, 0x1, UPT ;  /* 0x000000011e00788c */ /* 0x000fe4000bfa5270 */
[----:B------:R-:W-:Y:S02]  /*44f0*/  USHF.R.U32.HI UR35, URZ, UR29, UR6 ;  /* 0x0000001dff237299 */ /* 0x000fe40008011606 */
[----:B------:R-:W-:Y:S02]  /*4500*/  USHF.R.U32.HI UR34, URZ, UR38, UR34 ;  /* 0x00000026ff227299 */ /* 0x000fe40008011622 */
[----:B------:R-:W-:Y:S01]  /*4510*/  UISETP.NE.AND UP2, UPT, UR4, 0x1, UPT ;  /* 0x000000010400788c */ /* 0x000fe2000bf45270 */
[----:B------:R-:W-:-:S10]  /*4520*/  UMOV UR12, URZ ;  /* 0x000000ff000c7c82 */ /* 0x000fd40008000000 */
.L_x_93:
[C---:B------:R-:W-:Y:S02]  /*4530*/  LEA R12, R14.reuse, UR24, 0x3 ;  /* 0x000000180e0c7c11 */ /* 0x040fe4000f8e18ff */
[----:B------:R-:W-:Y:S02]  /*4540*/  SHF.L.U32 R9, R13, 0x1f, RZ ;  /* 0x0000001f0d097819 */ /* 0x000fe400000006ff */
[----:B------:R-:W-:Y:S02]  /*4550*/  LEA R10, R14, UR24, 0x4 ;  /* 0x000000180e0a7c11 */ /* 0x000fe4000f8e20ff */
[----:B------:R-:W2:Y:S02]  /*4560*/  SYNCS.PHASECHK.TRANS64.TRYWAIT P0, [R12+URZ+0x70], R9 ;  /* 0x000070090c0075a7 */ /* 0x000ea400080011ff */
[----:B--2-4-:R-:W-:Y:S05]  /*4570*/  @!P0 BRA `(.L_x_85) ;  /* 0x0000004000e48947 */ /* 0x014fea0003800000 */
.L_x_160:
[----:B--2---:R-:W2:Y:S01]  /*4580*/  LDS.128 R8, [R10+0x100] ;  /* 0x000100000a087984 */ /* 0x004ea20000000c00 */
[----:B------:R-:W-:Y:S01]  /*4590*/  UISETP.GE.AND UP0, UPT, UR40, 0x1, UPT ;  /* 0x000000012800788c */ /* 0x000fe2000bf06270 */
[----:B------:R-:W-:Y:S01]  /*45a0*/  @!PT LDS RZ, [RZ] ;  /* 0x00000000fffff984 */ /* 0x000fe20000000800 */
[----:B------:R-:W-:Y:S01]  /*45b0*/  @!PT LDS RZ, [RZ] ;  /* 0x00000000fffff984 */ /* 0x000fe20000000800 */
[----:B------:R-:W-:Y:S01]  /*45c0*/  @!PT LDS RZ, [RZ] ;  /* 0x00000000fffff984 */ /* 0x000fe20000000800 */
[----:B------:R-:W-:Y:S01]  /*45d0*/  @!PT LDS RZ, [RZ] ;  /* 0x00000000fffff984 */ /* 0x000fe20000000800 */
[----:B------:R4:W-:Y:S06]  /*45e0*/  MEMBAR.ALL.CTA ;  /* 0x0000000000007992 */ /* 0x0009ec0000008000 */
[----:B----4-:R-:W4:Y:S01]  /*45f0*/  FENCE.VIEW.ASYNC.S ;  /* 0x00000000000073c6 */ /* 0x010f220000000000 */
[----:B--2---:R-:W-:Y:S11]  /*4600*/  LOP3.LUT P0, RZ, R10, 0x1, RZ, 0xc0, !PT ;  /* 0x000000010aff7812 */ /* 0x004ff6000780c0ff */
[----:B------:R-:W-:Y:S02]  /*4610*/  @!UPT UIADD3 URZ, UPT, UPT, URZ, URZ, URZ ;  /* 0x000000fffffff290 */ /* 0x000fe4000fffe0ff */
[----:B----4-:R-:W-:Y:S01]  /*4620*/  VOTEU.ANY UP1, P0 ;  /* 0x0000000000ff7886 */ /* 0x010fe20000020100 */
[----:B------:R-:W-:Y:S11]  /*4630*/  PLOP3.LUT P0, PT, PT, PT, UP1, 0x80, 0x8 ;  /* 0x000000000008781c */ /* 0x000ff60003f0f018 */
[----:B------:R-:W-:Y:S02]  /*4640*/  @!UPT UIADD3 URZ, UPT, UPT, URZ, URZ, URZ ;  /* 0x000000fffffff290 */ /* 0x000fe4000fffe0ff */
[----:B------:R-:W-:Y:S02]  /*4650*/  @P0 SHF.R.U32.HI R0, RZ, 0x10, R9 ;  /* 0x00000010ff000819 */ /* 0x000fe40000011609 */
[----:B------:R-:W-:Y:S02]  /*4660*/  @P0 MOV R6, R8 ;  /* 0x0000000800060202 */ /* 0x000fe40000000f00 */
[----:B------:R-:W-:Y:S01]  /*4670*/  @P0 R2UR UR4, R0 ;  /* 0x00000000000402ca */ /* 0x000fe200000e0000 */
[----:B------:R-:W-:Y:S01]  /*4680*/  VIADD R0, R12, 0x80 ;  /* 0x000000800c007836 */ /* 0x000fe20000000000 */
[----:B------:R-:W-:Y:S02]  /*4690*/  @P0 LOP3.LUT R8, R9, 0xffff, RZ, 0xc0, !PT ;  /* 0x0000ffff09080812 */ /* 0x000fe400078ec0ff */
[----:B------:R-:W-:Y:S02]  /*46a0*/  @P0 R2UR UR6, R6 ;  /* 0x00000000060602ca */ /* 0x000fe400000e0000 */
[----:B------:R-:W-:Y:S02]  /*46b0*/  PRMT R0, RZ, 0x654, R0 ;  /* 0x00000654ff007816 */ /* 0x000fe40000000000 */
[----:B------:R-:W-:Y:S02]  /*46c0*/  @P0 R2UR UR5, R8 ;  /* 0x00000000080502ca */ /* 0x000fe400000e0000 */
[----:B------:R2:W-:Y:S03]  /*46d0*/  SYNCS.ARRIVE.TRANS64.RED.A1T0 RZ, [R0+URZ], RZ ;  /* 0x000000ff00ff79a7 */ /* 0x0005e600081004ff */
[----:B------:R-:W-:Y:S04]  /*46e0*/  @UP1 UMOV UR26, UR4 ;  /* 0x00000004001a1c82 */ /* 0x000fe80008000000 */
[----:B------:R-:W-:Y:S04]  /*46f0*/  @UP1 UMOV UR14, UR6 ;  /* 0x00000006000e1c82 */ /* 0x000fe80008000000 */
[----:B------:R-:W-:Y:S01]  /*4700*/  @UP1 UMOV UR13, UR5 ;  /* 0x00000005000d1c82 */ /* 0x000fe20008000000 */
[----:B------:R-:W-:Y:S05]  /*4710*/  BRA.U !UP0, `(.L_x_86) ;  /* 0x0000000108a47547 */ /* 0x000fea000b800000 */
[----:B------:R-:W-:Y:S02]  /*4720*/  UIMAD.WIDE.U32 UR8, UR13, UR31, URZ ;  /* 0x0000001f0d0872a5 */ /* 0x000fe4000f8e00ff */
[----:B------:R-:W-:Y:S02]  /*4730*/  UIMAD.WIDE.U32 UR10, UR14, UR28, URZ ;  /* 0x0000001c0e0a72a5 */ /* 0x000fe4000f8e00ff */
[----:B------:R-:W-:Y:S02]  /*4740*/  USEL UR4, UR27, UR34, !UP5 ;  /* 0x000000221b047287 */ /* 0x000fe4000e800000 */
[----:B------:R-:W-:Y:S02]  /*4750*/  USEL UR7, UR33, UR35, !UP6 ;  /* 0x0000002321077287 */ /* 0x000fe4000f000000 */
[----:B-1----:R-:W-:Y:S02]  /*4760*/  UIMAD.WIDE.U32 UR18, UR4, UR16, URZ ;  /* 0x00000010041272a5 */ /* 0x002fe4000f8e00ff */
[----:B------:R-:W-:Y:S01]  /*4770*/  UIMAD.WIDE.U32 UR20, UR7, UR16, URZ ;  /* 0x00000010071472a5 */ /* 0x000fe2000f8e00ff */
[----:B------:R-:W-:Y:S02]  /*4780*/  UMOV UR5, UR9 ;  /* 0x0000000900057c82 */ /* 0x000fe40008000000 */
[----:B------:R-:W-:Y:S03]  /*4790*/  USHF.R.U32.HI UR6, URZ, UR38, UR5 ;  /* 0x00000026ff067299 */ /* 0x000fe60008011605 */
[----:B------:R-:W-:Y:S01]  /*47a0*/  UMOV UR5, UR11 ;  /* 0x0000000b00057c82 */ /* 0x000fe20008000000 */
[----:B------:R-:W-:Y:S02]  /*47b0*/  USEL UR6, UR13, UR6, !UP5 ;  /* 0x000000060d067287 */ /* 0x000fe4000e800000 */
[----:B------:R-:W-:Y:S02]  /*47c0*/  USHF.R.U32.HI UR8, URZ, UR29, UR5 ;  /* 0x0000001dff087299 */ /* 0x000fe40008011605 */
[----:B------:R-:W-:Y:S01]  /*47d0*/  UIMAD.WIDE.U32 UR10, UR6, UR16, URZ ;  /* 0x00000010060a72a5 */ /* 0x000fe2000f8e00ff */
[----:B------:R-:W-:Y:S02]  /*47e0*/  UMOV UR5, UR19 ;  /* 0x0000001300057c82 */ /* 0x000fe40008000000 */
[----:B------:R-:W-:Y:S03]  /*47f0*/  @UP4 USHF.R.U32.HI UR4, URZ, UR17, UR5 ;  /* 0x00000011ff044299 */ /* 0x000fe60008011605 */
[----:B------:R-:W-:Y:S01]  /*4800*/  UMOV UR5, UR21 ;  /* 0x0000001500057c82 */ /* 0x000fe20008000000 */
[----:B------:R-:W-:Y:S02]  /*4810*/  UIMAD UR4, UR40, UR4, URZ ;  /* 0x00000004280472a4 */ /* 0x000fe4000f8e02ff */
[----:B------:R-:W-:Y:S02]  /*4820*/  @UP4 USHF.R.U32.HI UR7, URZ, UR17, UR5 ;  /* 0x00000011ff074299 */ /* 0x000fe40008011605 */
[----:B------:R-:W-:Y:S02]  /*4830*/  USEL UR5, UR14, UR8, !UP6 ;  /* 0x000000080e057287 */ /* 0x000fe4000f000000 */
[----:B------:R-:W-:Y:S02]  /*4840*/  UIMAD UR8, UR40, UR7, URZ ;  /* 0x00000007280872a4 */ /* 0x000fe4000f8e02ff */
[----:B------:R-:W-:Y:S03]  /*4850*/  UISETP.GE.AND UP0, UPT, UR6, UR4, UPT ;  /* 0x000000040600728c */ /* 0x000fe6000bf06270 */
[----:B------:R-:W-:Y:S01]  /*4860*/  UMOV UR4, UR11 ;  /* 0x0000000b00047c82 */ /* 0x000fe20008000000 */
[----:B------:R-:W-:Y:S02]  /*4870*/  UISETP.GE.OR UP0, UPT, UR5, UR8, UP0 ;  /* 0x000000080500728c */ /* 0x000fe40008706670 */
[----:B------:R-:W-:Y:S02]  /*4880*/  USHF.R.U32.HI UR4, URZ, UR17, UR4 ;  /* 0x00000011ff047299 */ /* 0x000fe40008011604 */
[----:B------:R-:W-:Y:S02]  /*4890*/  UIMAD.WIDE.U32 UR8, UR5, UR16, URZ ;  /* 0x00000010050872a5 */ /* 0x000fe4000f8e00ff */
[----:B------:R-:W-:Y:S04]  /*48a0*/  USEL UR10, UR6, UR4, !UP4 ;  /* 0x00000004060a7287 */ /* 0x000fe8000e000000 */
[----:B------:R-:W-:Y:S01]  /*48b0*/  UIADD3 UR11, UPT, UPT, -UR10, URZ, URZ ;  /* 0x000000ff0a0b7290 */ /* 0x000fe2000fffe1ff */
[----:B------:R-:W-:Y:S02]  /*48c0*/  @!UP0 UMOV UR4, UR9 ;  /* 0x0000000900048c82 */ /* 0x000fe40008000000 */
[----:B------:R-:W-:Y:S02]  /*48d0*/  @!UP0 USHF.R.U32.HI UR4, URZ, UR17, UR4 ;  /* 0x00000011ff048299 */ /* 0x000fe40008011604 */
[----:B------:R-:W-:Y:S02]  /*48e0*/  UIMAD UR8, UR40, UR11, UR6 ;  /* 0x0000000b280872a4 */ /* 0x000fe4000f8e0206 */
[----:B------:R-:W-:Y:S04]  /*48f0*/  @!UP0 USEL UR4, UR5, UR4, !UP4 ;  /* 0x0000000405048287 */ /* 0x000fe8000e000000 */
[----:B------:R-:W-:Y:S02]  /*4900*/  @!UP0 UIMAD UR8, UR7, UR8, UR4 ;  /* 0x00000008070882a4 */ /* 0x000fe4000f8e0204 */
[----:B------:R-:W-:Y:S02]  /*4910*/  @!UP0 UIADD3 UR9, UPT, UPT, UR10, -UR4, URZ ;  /* 0x800000040a098290 */ /* 0x000fe4000fffe0ff */
[----:B------:R-:W-:Y:S02]  /*4920*/  UIADD3 UR4, UPT, UPT, -UR5, URZ, URZ ;  /* 0x000000ff05047290 */ /* 0x000fe4000fffe1ff */
[----:B------:R-:W-:Y:S02]  /*4930*/  UIADD3 UR7, UPT, UPT, -UR6, URZ, URZ ;  /* 0x000000ff06077290 */ /* 0x000fe4000fffe1ff */
[----:B------:R-:W-:Y:S02]  /*4940*/  @!UP0 UIMAD UR6, UR9, UR40, UR5 ;  /* 0x00000028090682a4 */ /* 0x000fe4000f8e0205 */
[----:B------:R-:W-:Y:S02]  /*4950*/  UIMAD UR14, UR15, UR4, UR14 ;  /* 0x000000040f0e72a4 */ /* 0x000fe4000f8e020e */
[----:B------:R-:W-:Y:S01]  /*4960*/  UIMAD UR13, UR30, UR7, UR13 ;  /* 0x000000071e0d72a4 */ /* 0x000fe2000f8e020d */
[----:B------:R-:W-:Y:S02]  /*4970*/  @!UP0 UMOV UR5, UR8 ;  /* 0x0000000800058c82 */ /* 0x000fe40008000000 */
[----:B------:R-:W-:Y:S02]  /*4980*/  UIMAD UR14, UR5, UR15, UR14 ;  /* 0x0000000f050e72a4 */ /* 0x000fe4000f8e020e */
[----:B------:R-:W-:Y:S11]  /*4990*/  UIMAD UR13, UR6, UR30, UR13 ;  /* 0x0000001e060d72a4 */ /* 0x000ff6000f8e020d */
[----:B------:R-:W-:Y:S01]  /*49a0*/  @!UPT UIADD3 URZ, UPT, UPT, URZ, URZ, URZ ;  /* 0x000000fffffff290 */ /* 0x000fe2000fffe0ff */
.L_x_86:
[----:B------:R-:W4:Y:S01]  /*49b0*/  @!UP2 LDCU.128 UR20, c[0x0][0xb10] ;  /* 0x00016200ff14a7ac */ /* 0x000f220008000c00 */
[C---:B---3--:R-:W-:Y:S02]  /*49c0*/  ISETP.NE.U32.AND P1, PT, R4.reuse, RZ, PT ;  /* 0x000000ff0400720c */ /* 0x048fe40003f25070 */
[----:B------:R-:W-:Y:S02]  /*49d0*/  ISETP.NE.U32.AND P0, PT, R4, RZ, PT ;  /* 0x000000ff0400720c */ /* 0x000fe40003f05070 */
[C---:B------:R-:W-:Y:S02]  /*49e0*/  ISETP.NE.AND.EX P1, PT, R5.reuse, RZ, PT, P1 ;  /* 0x000000ff0500720c */ /* 0x040fe40003f25310 */
[----:B------:R-:W-:Y:S01]  /*49f0*/  ISETP.NE.AND.EX P0, PT, R5, RZ, PT, P0 ;  /* 0x000000ff0500720c */ /* 0x000fe20003f05300 */
[----:B------:R-:W3:Y:S01]  /*4a00*/  @!UP2 LDCU UR5, c[0x0][0xb0c] ;  /* 0x00016180ff05a7ac */ /* 0x000ee20008000800 */
[----:B------:R-:W-:Y:S02]  /*4a10*/  USHF.L.U32 UR11, UR25, 0x7, URZ ;  /* 0x00000007190b7899 */ /* 0x000fe400080006ff */
[----:B------:R-:W-:Y:S02]  /*4a20*/  USHF.L.U32 UR10, UR32, 0x6, URZ ;  /* 0x00000006200a7899 */ /* 0x000fe400080006ff */
[----:B----4-:R-:W-:Y:S07]  /*4a30*/  UIMAD.WIDE.U32 UR6, UR14, UR20, URZ ;  /* 0x000000140e0672a5 */ /* 0x010fee000f8e00ff */
[----:B------:R-:W-:Y:S01]  /*4a40*/  @!UP2 UMOV UR4, UR7 ;  /* 0x000000070004ac82 */ /* 0x000fe20008000000 */
[----:B---3--:R-:W-:Y:S02]  /*4a50*/  @!UP2 UISETP.NE.AND UP0, UPT, UR5, 0x1, UPT ;  /* 0x000000010500a88c */ /* 0x008fe4000bf05270 */
[----:B------:R-:W-:Y:S02]  /*4a60*/  @!UP2 USHF.R.U32.HI UR4, URZ, UR21, UR4 ;  /* 0x00000015ff04a299 */ /* 0x000fe40008011604 */
[----:B------:R-:W-:Y:S02]  /*4a70*/  UIMAD.WIDE.U32 UR6, UR13, UR23, URZ ;  /* 0x000000170d0672a5 */ /* 0x000fe4000f8e00ff */
[----:B------:R-:W-:Y:S02]  /*4a80*/  @!UP2 USEL UR8, UR14, UR4, !UP0 ;  /* 0x000000040e08a287 */ /* 0x000fe4000c000000 */
[----:B------:R-:W-:Y:S03]  /*4a90*/  @!UP2 UISETP.NE.AND UP0, UPT, UR22, 0x1, UPT ;  /* 0x000000011600a88c */ /* 0x000fe6000bf05270 */
[----:B------:R-:W-:Y:S02]  /*4aa0*/  @!UP2 UMOV UR6, UR7 ;  /* 0x000000070006ac82 */ /* 0x000fe40008000000 */
[----:B------:R-:W3:Y:S02]  /*4ab0*/  @!UP2 LDCU UR4, c[0x0][0xb20] ;  /* 0x00016400ff04a7ac */ /* 0x000ee40008000800 */
[----:B---3--:R-:W-:Y:S04]  /*4ac0*/  @!UP2 USHF.R.U32.HI UR6, URZ, UR4, UR6 ;  /* 0x00000004ff06a299 */ /* 0x008fe80008011606 */
[----:B------:R-:W-:Y:S04]  /*4ad0*/  @!UP2 USEL UR6, UR13, UR6, !UP0 ;  /* 0x000000060d06a287 */ /* 0x000fe8000c000000 */
[----:B------:R-:W-:Y:S02]  /*4ae0*/  @!UP2 UIADD3 UR4, UPT, UPT, -UR8, UR6, URZ ;  /* 0x000000060804a290 */ /* 0x000fe4000fffe1ff */
[----:B------:R-:W-:Y:S02]  /*4af0*/  @!UP2 UIADD3 UR6, UPT, UPT, UR8, -UR6, URZ ;  /* 0x800000060806a290 */ /* 0x000fe4000fffe0ff */
[----:B------:R-:W-:Y:S02]  /*4b00*/  @!UP2 UIMAD UR14, UR4, UR5, UR14 ;  /* 0x00000005040ea2a4 */ /* 0x000fe4000f8e020e */
[----:B------:R-:W-:Y:S01]  /*4b10*/  @!UP2 UIMAD UR13, UR6, UR22, UR13 ;  /* 0x00000016060da2a4 */ /* 0x000fe2000f8e020d */
[----:B------:R-:W-:Y:S11]  /*4b20*/  BRA.U UP3, `(.L_x_87) ;  /* 0x0000000103107547 */ /* 0x000ff6000b800000 */
[----:B--2---:R-:W-:Y:S04]  /*4b30*/  MOV R0, UR37 ;  /* 0x0000002500007c02 */ /* 0x004fe80008000f00 */
[----:B------:R-:W-:Y:S04]  /*4b40*/  SHF.L.U32 R9, R0, 0x1f, RZ ;  /* 0x0000001f00097819 */ /* 0x000fe800000006ff */
[----:B------:R-:W2:Y:S02]  /*4b50*/  SYNCS.PHASECHK.TRANS64.TRYWAIT P2, [UR24+0x68], R9 ;  /* 0x00006809ff0075a7 */ /* 0x000ea40008041118 */
[----:B--2---:R-:W-:Y:S05]  /*4b60*/  @!P2 BRA `(.L_x_88) ;  /* 0x0000003c007ca947 */ /* 0x004fea0003800000 */
.L_x_87:
[----:B------:R-:W-:Y:S05]  /*4b70*/  @!P1 BRA `(.L_x_89) ;  /* 0x0000000000309947 */ /* 0x000fea0003800000 */
[----:B------:R-:W-:Y:S01]  /*4b80*/  ISETP.NE.U32.AND P1, PT, R2, RZ, PT ;  /* 0x000000ff0200720c */ /* 0x000fe20003f25070 */
[----:B------:R-:W3:Y:S01]  /*4b90*/  LDCU.64 UR4, c[0x0][0x358] ;  /* 0x00006b00ff0477ac */ /* 0x000ee20008000a00 */
[----:B------:R-:W-:Y:S02]  /*4ba0*/  IMAD.MOV.U32 R84, RZ, RZ, 0x1 ;  /* 0x00000001ff547424 */ /* 0x000fe400078e00ff */
[----:B------:R-:W-:Y:S11]  /*4bb0*/  ISETP.NE.AND.EX P1, PT, R3, RZ, PT, P1 ;  /* 0x000000ff0300720c */ /* 0x000ff60003f25310 */
[----:B------:R-:W-:Y:S02]  /*4bc0*/  @!UPT UIADD3 URZ, UPT, UPT, URZ, URZ, URZ ;  /* 0x000000fffffff290 */ /* 0x000fe4000fffe0ff */
[----:B--2---:R-:W2:Y:S01]  /*4bd0*/  @P1 LDC.64 R8, c[0x0][0x888] ;  /* 0x00022200ff081b82 */ /* 0x004ea20000000a00 */
[----:B------:R-:W-:Y:S04]  /*4be0*/  @P1 IMAD R0, R4, UR36, RZ ;  /* 0x0000002404001c24 */ /* 0x000fe8000f8e02ff */
[----:B--2---:R-:W-:Y:S04]  /*4bf0*/  @P1 IMAD.WIDE R8, R0, 0x4, R8 ;  /* 0x0000000400081825 */ /* 0x004fe800078e0208 */
[----:B------:R-:W-:Y:S01]  /*4c00*/  HFMA2 R0, -RZ, RZ, 0, 5.9604644775390625e-08 ;  /* 0x00000001ff007431 */ /* 0x000fe200000001ff */
[----:B---3-5:R3:W5:Y:S04]  /*4c10*/  @P1 LDG.E R41, desc[UR4][R8.64] ;  /* 0x0000000408291981 */ /* 0x028768000c1e1900 */
[----:B------:R-:W-:Y:S01]  /*4c20*/  @!P1 PRMT R84, R0, 0x7610, R84 ;  /* 0x0000761000549816 */ /* 0x000fe20000000054 */
[----:B---3--:R-:W4:Y:S06]  /*4c30*/  @!P1 LDC R41, c[0x0][0x880] ;  /* 0x00022000ff299b82 */ /* 0x008f2c0000000800 */
.L_x_89:
[----:B----45:R-:W-:Y:S01]  /*4c40*/  @!P0 FSETP.EQ.AND P1, PT, R41, RZ, PT ;  /* 0x000000ff2900820b */ /* 0x030fe20003f22000 */
[----:B------:R-:W-:Y:S01]  /*4c50*/  @!UPT UIADD3 URZ, UPT, UPT, URZ, URZ, URZ ;  /* 0x000000fffffff290 */ /* 0x000fe2000fffe0ff */
[----:B------:R-:W-:Y:S11]  /*4c60*/  @!P0 BRA `(.L_x_90) ;  /* 0x0000000000188947 */ /* 0x000ff60003800000 */
[----:B------:R-:W-:Y:S02]  /*4c70*/  LOP3.LUT P0, RZ, R84, 0xff, RZ, 0xc0, !PT ;  /* 0x000000ff54ff7812 */ /* 0x000fe4000780c0ff */
[----:B------:R-:W-:Y:S04]  /*4c80*/  ISETP.NE.U32.AND P1, PT, R2, RZ, PT ;  /* 0x000000ff0200720c */ /* 0x000fe80003f25070 */
[----:B------:R-:W-:Y:S04]  /*4c90*/  ISETP.NE.AND.EX P1, PT, R3, RZ, PT, P1 ;  /* 0x000000ff0300720c */ /* 0x000fe80003f25310 */
[----:B------:R-:W-:Y:S03]  /*4ca0*/  PLOP3.LUT P1, PT, P1, PT, PT, 0x8, 0x80 ;  /* 0x000000000080781c */ /* 0x000fe60000f2e170 */
[----:B------:R-:W-:Y:S11]  /*4cb0*/  @P0 FSETP.EQ.AND P1, PT, R41, RZ, PT ;  /* 0x000000ff2900020b */ /* 0x000ff60003f22000 */
[----:B------:R-:W-:Y:S02]  /*4cc0*/  @!UPT UIADD3 URZ, UPT, UPT, URZ, URZ, URZ ;  /* 0x000000fffffff290 */ /* 0x000fe4000fffe0ff */
.L_x_90:
[----:B------:R-:W-:Y:S01]  /*4cd0*/  ULEA UR4, UR12, UR24, 0x3 ;  /* 0x000000180c047291 */ /* 0x000fe2000f8e18ff */
[----:B--2---:R-:W-:Y:S02]  /*4ce0*/  SHF.L.U32 R9, R15, 0x1f, RZ ;  /* 0x0000001f0f097819 */ /* 0x004fe400000006ff */
[----:B------:R-:W-:Y:S04]  /*4cf0*/  ELECT P0, URZ, PT ;  /* 0x0000000000ff782f */ /* 0x000fe80003800000 */
[----:B------:R-:W-:Y:S02]  /*4d00*/  PLOP3.LUT P1, PT, P1, P0, PT, 0xf2, 0x2f ;  /* 0x00000000002f781c */ /* 0x000fe40000f21e72 */
[----:B------:R-:W2:Y:S11]  /*4d10*/  SYNCS.PHASECHK.TRANS64.TRYWAIT P2, [UR4+0x48], R9 ;  /* 0x00004809ff0075a7 */ /* 0x000eb60008041104 */
[----:B------:R-:W-:Y:S05]  /*4d20*/  @!P1 IADD3 R8, P0, PT, R16, 0x580, RZ ;  /* 0x0000058010089810 */ /* 0x000fea0007f1e0ff */
[----:B------:R-:W-:Y:S01]  /*4d30*/  @!P1 IMAD.X R6, RZ, RZ, R17, P0 ;  /* 0x000000ffff069224 */ /* 0x000fe200000e0611 */
[----:B--2---:R-:W-:Y:S07]  /*4d40*/  @!P2 BRA `(.L_x_91) ;  /* 0x0000003c001ca947 */ /* 0x004fee0003800000 */
.L_x_163:
[----:B------:R-:W3:Y:S01]  /*4d50*/  S2UR UR20, SR_CgaCtaId ;  /* 0x00000000001479c3 */ /* 0x000ee20000008800 */
[----:B------:R-:W-:Y:S01]  /*4d60*/  @!P1 R2UR UR7, R6 ;  /* 0x00000000060792ca */ /* 0x000fe200000e0000 */
[----:B------:R-:W-:Y:S01]  /*4d70*/  UIADD3 UR5, UPT, UPT, UR12, 0x1, URZ ;  /* 0x000000010c057890 */ /* 0x000fe2000fffe0ff */
[----:B------:R-:W-:Y:S01]  /*4d80*/  @!P1 R2UR UR6, R8 ;  /* 0x00000000080692ca */ /* 0x000fe200000e0000 */
[----:B------:R-:W-:Y:S01]  /*4d90*/  UIADD3 UR9, UPT, UPT, UR4, 0x30, URZ ;  /* 0x0000003004097890 */ /* 0x000fe2000fffe0ff */
[----:B------:R-:W-:Y:S01]  /*4da0*/  @!P1 IMAD.MOV.U32 R6, RZ, RZ, 0x2000 ;  /* 0x00002000ff069424 */ /* 0x000fe200078e00ff */
[----:B------:R-:W-:Y:S01]  /*4db0*/  UISETP.NE.AND UP0, UPT, UR5, 0x3, UPT ;  /* 0x000000030500788c */ /* 0x000fe2000bf05270 */
[----:B------:R-:W-:Y:S01]  /*4dc0*/  VIADD R14, R14, 0x1 ;  /* 0x000000010e0e7836 */ /* 0x000fe20000000000 */
[----:B------:R-:W-:Y:S01]  /*4dd0*/  UMOV UR22, 0x0 ;  /* 0x0000000000167882 */ /* 0x000fe20000000000 */
[----:B------:R-:W-:Y:S05]  /*4de0*/  UMOV UR23, 0x10000000 ;  /* 0x1000000000177882 */ /* 0x000fea0000000000 */
[----:B--2---:R-:W-:Y:S01]  /*4df0*/  IMAD.U32 R9, RZ, RZ, UR7 ;  /* 0x00000007ff097e24 */ /* 0x004fe2000f8e00ff */
[----:B------:R-:W-:Y:S01]  /*4e00*/  USEL UR7, URZ, 0x1, UP0 ;  /* 0x00000001ff077887 */ /* 0x000fe20008000000 */
[----:B------:R-:W-:Y:S01]  /*4e10*/  IMAD.U32 R8, RZ, RZ, UR6 ;  /* 0x00000006ff087e24 */ /* 0x000fe2000f8e00ff */
[----:B------:R-:W-:Y:S02]  /*4e20*/  USEL UR6, UR5, URZ, UP0 ;  /* 0x000000ff05067287 */ /* 0x000fe40008000000 */
[----:B------:R-:W-:Y:S01]  /*4e30*/  VOTEU.ALL UP0, P1 ;  /* 0x0000000000ff7886 */ /* 0x000fe20000800000 */
[----:B------:R-:W-:Y:S02]  /*4e40*/  @!P1 R2UR UR19, R9 ;  /* 0x00000000091392ca */ /* 0x000fe400000e0000 */
[----:B------:R-:W-:Y:S02]  /*4e50*/  @!P1 R2UR UR18, R8 ;  /* 0x00000000081292ca */ /* 0x000fe400000e0000 */
[----:B------:R-:W-:Y:S01]  /*4e60*/  @!UP0 ULEA UR5, UR12, UR24, 0xd ;  /* 0x000000180c058291 */ /* 0x000fe2000f8e68ff */
[----:B------:R-:W-:Y:S01]  /*4e70*/  LOP3.LUT R15, R15, UR7, RZ, 0x3c, !PT ;  /* 0x000000070f0f7c12 */ /* 0x000fe2000f8e3cff */
[----:B---3--:R-:W-:Y:S02]  /*4e80*/  UPRMT UR20, UR20, 0x654, UR9 ;  /* 0x0000065414147896 */ /* 0x008fe40008000009 */
[----:B------:R-:W-:Y:S01]  /*4e90*/  @!UP0 UIADD3 UR8, UPT, UPT, UR5, 0x200, URZ ;  /* 0x0000020005088890 */ /* 0x000fe2000fffe0ff */
[----:B------:R-:W-:Y:S01]  /*4ea0*/  SHF.L.U32 R0, R15, 0x1f, RZ ;  /* 0x0000001f0f007819 */ /* 0x000fe200000006ff */
[----:B------:R-:W-:Y:S01]  /*4eb0*/  VOTEU.ALL UP0, P1 ;  /* 0x0000000000ff7886 */ /* 0x000fe20000800000 */
[----:B------:R-:W-:Y:S01]  /*4ec0*/  UMOV UR12, UR36 ;  /* 0x00000024000c7c82 */ /* 0x000fe20008000000 */
[----:B------:R-:W-:Y:S05]  /*4ed0*/  ULEA UR5, UR6, UR24, 0x3 ;  /* 0x0000001806057291 */ /* 0x000fea000f8e18ff */
[----:B------:R2:W-:Y:S01]  /*4ee0*/  @!UP0 UTMALDG.3D [UR8], [UR18], desc[UR22] ;  /* 0x00001608120085b4 */ /* 0x0005e20008011000 */
[----:B------:R2:W-:Y:S01]  /*4ef0*/  @!P1 SYNCS.ARRIVE.TRANS64.RED.A0TR RZ, [UR4+0x30], R6 ;  /* 0x00003006ffff99a7 */ /* 0x0005e20008300404 */
[----:B------:R-:W-:Y:S02]  /*4f00*/  SYNCS.ARRIVE.TRANS64.RED.A1T0 RZ, [UR20], RZ ;  /* 0x000000ffffff79a7 */ /* 0x000fe40008100414 */
[----:B------:R-:W3:Y:S02]  /*4f10*/  SYNCS.PHASECHK.TRANS64.TRYWAIT P0, [UR5+0x48], R0 ;  /* 0x00004800ff0075a7 */ /* 0x000ee40008001105 */
[----:B--23--:R-:W-:Y:S05]  /*4f20*/  @!P0 BRA `(.L_x_92) ;  /* 0x0000003800bc8947 */ /* 0x00cfea0003800000 */
.L_x_165:
[----:B------:R-:W3:Y:S01]  /*4f30*/  S2UR UR12, SR_CgaCtaId ;  /* 0x00000000000c79c3 */ /* 0x000ee20000008800 */
[----:B------:R-:W-:Y:S01]  /*4f40*/  UIADD3 UR9, UPT, UPT, UR5, 0x30, URZ ;  /* 0x0000003005097890 */ /* 0x000fe2000fffe0ff */
[----:B------:R-:W-:Y:S01]  /*4f50*/  @!P1 IADD3 R6, P0, PT, R16, 0x580, RZ ;  /* 0x0000058010069810 */ /* 0x000fe20007f1e0ff */
[----:B------:R-:W-:Y:S01]  /*4f60*/  UPLOP3.LUT UP3, UPT, UPT, UPT, UPT, 0x80, 0x8 ;  /* 0x000000000008789c */ /* 0x000fe20003f6f070 */
[----:B------:R-:W-:Y:S01]  /*4f70*/  R2UR UR23, R86 ;  /* 0x00000000561772ca */ /* 0x000fe200000e0000 */
[----:B------:R-:W-:Y:S01]  /*4f80*/  UMOV UR20, 0x0 ;  /* 0x0000000000147882 */ /* 0x000fe20000000000 */
[----:B------:R-:W-:Y:S01]  /*4f90*/  @!P1 R2UR UR7, R6 ;  /* 0x00000000060792ca */ /* 0x000fe200000e0000 */
[----:B--2---:R-:W-:Y:S01]  /*4fa0*/  @!P1 IMAD.X R0, RZ, RZ, R17, P0 ;  /* 0x000000ffff009224 */ /* 0x004fe200000e0611 */
[----:B------:R-:W-:Y:S01]  /*4fb0*/  UMOV UR21, 0x10000000 ;  /* 0x1000000000157882 */ /* 0x000fe20000000000 */
[----:B------:R-:W-:Y:S01]  /*4fc0*/  VOTEU.ALL UP0, P1 ;  /* 0x0000000000ff7886 */ /* 0x000fe20000800000 */
[----:B------:R-:W-:Y:S02]  /*4fd0*/  R2UR UR22, R87 ;  /* 0x00000000571672ca */ /* 0x000fe400000e0000 */
[----:B------:R-:W-:Y:S02]  /*4fe0*/  @!P1 R2UR UR4, R0 ;  /* 0x00000000000492ca */ /* 0x000fe400000e0000 */
[----:B------:R-:W-:Y:S01]  /*4ff0*/  @!UP0 UIADD3 UR10, UPT, UPT, UR10, 0x20, URZ ;  /* 0x000000200a0a8890 */ /* 0x000fe2000fffe0ff */
[C---:B------:R-:W-:Y:S02]  /*5000*/  ISETP.NE.AND P0, PT, R14.reuse, 0x2, PT ;  /* 0x000000020e00780c */ /* 0x040fe40003f05270 */
[----:B------:R-:W-:Y:S02]  /*5010*/  UIADD3 UR32, UPT, UPT, UR13, UR23, URZ ;  /* 0x000000170d207290 */ /* 0x000fe4000fffe0ff */
[----:B------:R-:W-:Y:S01]  /*5020*/  IMAD.U32 R8, RZ, RZ, UR7 ;  /* 0x00000007ff087e24 */ /* 0x000fe2000f8e00ff */
[----:B------:R-:W-:Y:S02]  /*5030*/  SEL R0, RZ, 0x1, P0 ;  /* 0x00000001ff007807 */ /* 0x000fe40000000000 */
[----:B------:R-:W-:Y:S01]  /*5040*/  SEL R14, R14, RZ, P0 ;  /* 0x000000ff0e0e7207 */ /* 0x000fe20000000000 */
[----:B------:R-:W-:Y:S01]  /*5050*/  UIADD3 UR25, UPT, UPT, UR14, UR22, URZ ;  /* 0x000000160e197290 */ /* 0x000fe2000fffe0ff */
[----:B------:R-:W-:Y:S01]  /*5060*/  @!P1 R2UR UR18, R8 ;  /* 0x00000000081292ca */ /* 0x000fe200000e0000 */
[----:B------:R-:W-:Y:S01]  /*5070*/  IMAD.U32 R9, RZ, RZ, UR4 ;  /* 0x00000004ff097e24 */ /* 0x000fe2000f8e00ff */
[----:B------:R-:W-:Y:S01]  /*5080*/  @!UP0 ULEA UR4, UR6, UR24, 0xd ;  /* 0x0000001806048291 */ /* 0x000fe2000f8e68ff */
[----:B------:R-:W-:Y:S03]  /*5090*/  LOP3.LUT R13, R13, R0, RZ, 0x3c, !PT ;  /* 0x000000000d0d7212 */ /* 0x000fe600078e3cff */
[----:B------:R-:W-:Y:S01]  /*50a0*/  @!P1 R2UR UR19, R9 ;  /* 0x00000000091392ca */ /* 0x000fe200000e0000 */
[----:B------:R-:W-:Y:S02]  /*50b0*/  @!UP0 UIADD3 UR8, UPT, UPT, UR4, 0x200, URZ ;  /* 0x0000020004088890 */ /* 0x000fe4000fffe0ff */
[----:B---3--:R-:W-:Y:S01]  /*50c0*/  UPRMT UR4, UR12, 0x654, UR9 ;  /* 0x000006540c047896 */ /* 0x008fe20008000009 */
[----:B------:R-:W-:Y:S02]  /*50d0*/  VOTEU.ALL UP0, P1 ;  /* 0x0000000000ff7886 */ /* 0x000fe40000800000 */
[----:B------:R-:W-:Y:S01]  /*50e0*/  UMOV UR12, UR36 ;  /* 0x00000024000c7c82 */ /* 0x000fe20008000000 */
[----:B------:R-:W-:Y:S06]  /*50f0*/  UMOV UR36, UR26 ;  /* 0x0000001a00247c82 */ /* 0x000fec0008000000 */
[----:B------:R2:W-:Y:S01]  /*5100*/  @!UP0 UTMALDG.3D [UR8], [UR18], desc[UR20] ;  /* 0x00001408120085b4 */ /* 0x0005e20008011000 */
[----:B------:R4:W-:Y:S01]  /*5110*/  @!P1 SYNCS.ARRIVE.TRANS64.RED.A0TR RZ, [UR5+0x30], R7 ;  /* 0x00003007ffff99a7 */ /* 0x0009e20008300405 */
[----:B------:R-:W-:Y:S01]  /*5120*/  SYNCS.ARRIVE.TRANS64.RED.A1T0 RZ, [UR4], RZ ;  /* 0x000000ffffff79a7 */ /* 0x000fe20008100404 */
[----:B------:R-:W-:Y:S04]  /*5130*/  UIADD3 UR4, UPT, UPT, UR6, 0x1, URZ ;  /* 0x0000000106047890 */ /* 0x000fe8000fffe0ff */
[----:B------:R-:W-:Y:S04]  /*5140*/  UISETP.NE.AND UP0, UPT, UR4, 0x3, UPT ;  /* 0x000000030400788c */ /* 0x000fe8000bf05270 */
[----:B------:R-:W-:Y:S06]  /*5150*/  USEL UR5, URZ, 0x1, UP0 ;  /* 0x00000001ff057887 */ /* 0x000fec0008000000 */
[----:B------:R-:W-:Y:S01]  /*5160*/  LOP3.LUT R15, R15, UR5, RZ, 0x3c, !PT ;  /* 0x000000050f0f7c12 */ /* 0x000fe2000f8e3cff */
[----:B--2---:R-:W-:Y:S01]  /*5170*/  USEL UR12, UR4, URZ, UP0 ;  /* 0x000000ff040c7287 */ /* 0x004fe20008000000 */
[----:B------:R-:W-:Y:S11]  /*5180*/  BRA.U UP1, `(.L_x_93) ;  /* 0xfffffff101e87547 */ /* 0x000ff6000b83ffff */
[----:B------:R-:W-:Y:S01]  /*5190*/  UIADD3 UR24, UPT, UPT, UR24, 0x48, URZ ;  /* 0x0000004818187890 */ /* 0x000fe2000fffe0ff */
[----:B------:R-:W-:-:S03]  /*51a0*/  SHF.L.U32 R3, R15, 0x1f, RZ ;  /* 0x0000001f0f037819 */ /* 0x000fc600000006ff */
[----:B------:R-:W-:-:S09]  /*51b0*/  ULEA UR4, UR12, UR24, 0x3 ;  /* 0x000000180c047291 */ /* 0x000fd2000f8e18ff */
[----:B------:R-:W2:Y:S02]  /*51c0*/  SYNCS.PHASECHK.TRANS64.TRYWAIT P0, [UR4], R3 ;  /* 0x00000003ff0075a7 */ /* 0x000ea40008001104 */
[----:B--2---:R-:W-:Y:S05]  /*51d0*/  @!P0 BRA `(.L_x_94) ;  /* 0x0000003800288947 */ /* 0x004fea0003800000 */
.L_x_167:
[----:B------:R-:W-:-:S04]  /*51e0*/  UIADD3 UR4, UPT, UPT, UR12, 0x1, URZ ;  /* 0x000000010c047890 */ /* 0x000fc8000fffe0ff */
[----:B------:R-:W-:-:S04]  /*51f0*/  UISETP.NE.AND UP0, UPT, UR4, 0x3, UPT ;  /* 0x000000030400788c */ /* 0x000fc8000bf05270 */
[----:B------:R-:W-:Y:S02]  /*5200*/  USEL UR6, URZ, 0x1, UP0 ;  /* 0x00000001ff067887 */ /* 0x000fe40008000000 */
[----:B------:R-:W-:-:S04]  /*5210*/  USEL UR4, UR4, URZ, UP0 ;  /* 0x000000ff04047287 */ /* 0x000fc80008000000 */
[----:B------:R-:W-:Y:S01]  /*5220*/  ULEA UR5, UR4, UR24, 0x3 ;  /* 0x0000001804057291 */ /* 0x000fe2000f8e18ff */
[----:B------:R-:W-:-:S04]  /*5230*/  LOP3.LUT R15, R15, UR6, RZ, 0x3c, !PT ;  /* 0x000000060f0f7c12 */ /* 0x000fc8000f8e3cff */
[----:B--2---:R-:W-:-:S04]  /*5240*/  SHF.L.U32 R3, R15, 0x1f, RZ ;  /* 0x0000001f0f037819 */ /* 0x004fc800000006ff */
[----:B------:R-:W2:Y:S02]  /*5250*/  SYNCS.PHASECHK.TRANS64.TRYWAIT P0, [UR5], R3 ;  /* 0x00000003ff0075a7 */ /* 0x000ea40008001105 */
[----:B--2---:R-:W-:Y:S05]  /*5260*/  @!P0 BRA `(.L_x_95) ;  /* 0x00000038001c8947 */ /* 0x004fea0003800000 */
.L_x_169:
[----:B------:R-:W-:-:S04]  /*5270*/  UIADD3 UR4, UPT, UPT, UR4, 0x1, URZ ;  /* 0x0000000104047890 */ /* 0x000fc8000fffe0ff */
[----:B------:R-:W-:-:S04]  /*5280*/  UISETP.NE.AND UP0, UPT, UR4, 0x3, UPT ;  /* 0x000000030400788c */ /* 0x000fc8000bf05270 */
[----:B------:R-:W-:Y:S02]  /*5290*/  USEL UR5, URZ, 0x1, UP0 ;  /* 0x00000001ff057887 */ /* 0x000fe40008000000 */
[----:B------:R-:W-:-:S04]  /*52a0*/  USEL UR4, UR4, URZ, UP0 ;  /* 0x000000ff04047287 */ /* 0x000fc80008000000 */
[----:B------:R-:W-:Y:S01]  /*52b0*/  ULEA UR4, UR4, UR24, 0x3 ;  /* 0x0000001804047291 */ /* 0x000fe2000f8e18ff */
[----:B--2---:R-:W-:-:S04]  /*52c0*/  LOP3.LUT R3, R15, UR5, RZ, 0x3c, !PT ;  /* 0x000000050f037c12 */ /* 0x004fc8000f8e3cff */
[----:B------:R-:W-:Y:S01]  /*52d0*/  SHF.L.U32 R3, R3, 0x1f, RZ ;  /* 0x0000001f03037819 */ /* 0x000fe200000006ff */
[----:B------:R-:W-:-:S07]  /*52e0*/  IMAD.U32 R0, RZ, RZ, UR4 ;  /* 0x00000004ff007e24 */ /* 0x000fce000f8e00ff */
.L_x_96:
[----:B--2---:R2:W3:Y:S02]  /*52f0*/  SYNCS.PHASECHK.TRANS64.TRYWAIT P0, [R0+URZ], R3 ;  /* 0x00000003000075a7 */ /* 0x0044e400080011ff */
[----:B---3--:R-:W-:Y:S05]  /*5300*/  @!P0 NANOSLEEP.SYNCS 0x989680 ;  /* 0x009896800000895d */ /* 0x008fea0003900000 */
[----:B------:R-:W3:Y:S02]  /*5310*/  @!P0 SYNCS.PHASECHK.TRANS64 P0, [R0+URZ], R3 ;  /* 0x00000003000085a7 */ /* 0x000ee400080010ff */
[----:B-1-3--:R-:W-:Y:S05]  /*5320*/  @P0 EXIT ;  /* 0x000000000000094d */ /* 0x00afea0003800000 */
[----:B------:R-:W-:Y:S05]  /*5330*/  BRA `(.L_x_96) ;  /* 0xfffffffc00ec7947 */ /* 0x000fea000383ffff */
.L_x_84:
[----:B------:R-:W-:-:S06]  /*5340*/  UISETP.GE.AND UP0, UPT, UR13, 0x4, UPT ;  /* 0x000000040d00788c */ /* 0x000fcc000bf06270 */
[----:B------:R-:W-:-:S13]  /*5350*/  PLOP3.LUT P0, PT, PT, PT, UP0, 0x80, 0x8 ;  /* 0x000000000008781c */ /* 0x000fda0003f0f008 */
[----:B------:R-:W-:Y:S05]  /*5360*/  @!P0 EXIT ;  /* 0x000000000000894d */ /* 0x000fea0003800000 */
[----:B------:R-:W1:Y:S08]  /*5370*/  S2UR UR4, SR_CgaCtaId ;  /* 0x00000000000479c3 */ /* 0x000e700000008800 */
[----:B------:R-:W-:Y:S01]  /*5380*/  BAR.SYNC.DEFER_BLOCKING 0x6, 0xa0 ;  /* 0x0182800000007b1d */ /* 0x000fe20000010000 */
[C---:B------:R-:W-:Y:S01]  /*5390*/  IMAD.SHL.U32 R2, R92.reuse, 0x20, RZ ;  /* 0x000000205c027824 */ /* 0x040fe200078e00ff */
[C---:B------:R-:W-:Y:S01]  /*53a0*/  LOP3.LUT R93, R92.reuse, 0x2, RZ, 0xc0, !PT ;  /* 0x000000025c5d7812 */ /* 0x040fe200078ec0ff */
[C---:B------:R-:W-:Y:S01]  /*53b0*/  IMAD.SHL.U32 R97, R92.reuse, 0x4, RZ ;  /* 0x000000045c617824 */ /* 0x040fe200078e00ff */
[C---:B------:R-:W-:Y:S01]  /*53c0*/  LOP3.LUT R98, R92.reuse, 0x60, RZ, 0xc0, !PT ;  /* 0x000000605c627812 */ /* 0x040fe200078ec0ff */
[----:B------:R-:W-:Y:S01]  /*53d0*/  IMAD.U32 R37, R92, 0x10000, RZ ;  /* 0x000100005c257824 */ /* 0x000fe200078e00ff */
[----:B------:R-:W-:-:S02]  /*53e0*/  UMOV UR47, 0x400 ;  /* 0x00000400002f7882 */ /* 0x000fc40000000000 */
[----:B------:R-:W2:Y:S01]  /*53f0*/  LDC.64 R78, c[0x0][0x8b0] ;  /* 0x00022c00ff4e7b82 */ /* 0x000ea20000000a00 */
[----:B------:R-:W-:Y:S01]  /*5400*/  LOP3.LUT R4, R2, 0xc0, RZ, 0xc0, !PT ;  /* 0x000000c002047812 */ /* 0x000fe200078ec0ff */
[----:B------:R-:W-:Y:S01]  /*5410*/  HFMA2 R36, -RZ, RZ, 0, 0 ;  /* 0x00000000ff247431 */ /* 0x000fe200000001ff */
[----:B------:R-:W-:Y:S02]  /*5420*/  LOP3.LUT R92, R92, 0x4, RZ, 0xc0, !PT ;  /* 0x000000045c5c7812 */ /* 0x000fe400078ec0ff */
[----:B------:R-:W-:Y:S02]  /*5430*/  CS2R R94, SRZ ;  /* 0x00000000005e7805 */ /* 0x000fe4000001ff00 */
[----:B------:R-:W-:Y:S01]  /*5440*/  LOP3.LUT R97, R4, 0x18, R97, 0xf8, !PT ;  /* 0x0000001804617812 */ /* 0x000fe200078ef861 */
[----:B------:R-:W-:Y:S01]  /*5450*/  IMAD.MOV.U32 R91, RZ, RZ, RZ ;  /* 0x000000ffff5b7224 */ /* 0x000fe200078e00ff */
[----:B------:R-:W-:Y:S01]  /*5460*/  LOP3.LUT R37, R37, 0x600000, RZ, 0xc0, !PT ;  /* 0x0060000025257812 */ /* 0x000fe200078ec0ff */
[----:B------:R-:W3:Y:S01]  /*5470*/  LDC.64 R76, c[0x0][0x8a8] ;  /* 0x00022a00ff4c7b82 */ /* 0x000ee20000000a00 */
[C---:B------:R-:W-:Y:S01]  /*5480*/  IADD3 R96, PT, PT, -R92.reuse, 0x2, RZ ;  /* 0x000000025c607810 */ /* 0x040fe20007ffe1ff */
[----:B------:R-:W-:Y:S01]  /*5490*/  IMAD.MOV R93, RZ, RZ, -R93 ;  /* 0x000000ffff5d7224 */ /* 0x000fe200078e0a5d */
[----:B------:R-:W-:Y:S01]  /*54a0*/  LOP3.LUT R97, R97, 0xf20, R2, 0xf8, !PT ;  /* 0x00000f2061617812 */ /* 0x000fe200078ef802 */
[----:B------:R-:W4:Y:S01]  /*54b0*/  LDCU UR62, c[0x0][0x370] ;  /* 0x00006e00ff3e77ac */ /* 0x000f220008000800 */
[----:B------:R-:W-:Y:S01]  /*54c0*/  IADD3 R92, PT, PT, -R92, RZ, RZ ;  /* 0x000000ff5c5c7210 */ /* 0x000fe20007ffe1ff */
[----:B------:R-:W-:Y:S01]  /*54d0*/  IMAD.SHL.U32 R96, R96, 0x10, RZ ;  /* 0x0000001060607824 */ /* 0x000fe200078e00ff */
[----:B-1----:R-:W-:Y:S01]  /*54e0*/  ULEA UR47, UR4, UR47, 0x18 ;  /* 0x0000002f042f7291 */ /* 0x002fe2000f8ec0ff */
[----:B------:R-:W1:Y:S01]  /*54f0*/  LDCU.64 UR4, c[0x0][0x890] ;  /* 0x00011200ff0477ac */ /* 0x000e620008000a00 */
[----:B------:R-:W-:Y:S01]  /*5500*/  UMOV UR54, 0x1 ;  /* 0x0000000100367882 */ /* 0x000fe20000000000 */
[----:B------:R-:W-:Y:S01]  /*5510*/  UMOV UR46, URZ ;  /* 0x000000ff002e7c82 */ /* 0x000fe20008000000 */
[----:B------:R-:W2:Y:S05]  /*5520*/  LDCU UR41, c[0x0][0xb0c] ;  /* 0x00016180ff2977ac */ /* 0x000eaa0008000800 */
[----:B------:R-:W4:Y:S01]  /*5530*/  LDS R0, [UR47+0x120] ;  /* 0x0001202fff007984 */ /* 0x000f220008000800 */
[----:B------:R-:W2:Y:S01]  /*5540*/  LDCU UR39, c[0x0][0xb30] ;  /* 0x00016600ff2777ac */ /* 0x000ea20008000800 */
[----:B------:R-:W2:Y:S01]  /*5550*/  LDCU.64 UR60, c[0x0][0x888] ;  /* 0x00011100ff3c77ac */ /* 0x000ea20008000a00 */
[----:B-1----:R-:W-:Y:S01]  /*5560*/  IMAD.U32 R100, RZ, RZ, UR4 ;  /* 0x00000004ff647e24 */ /* 0x002fe2000f8e00ff */
[----:B------:R-:W-:Y:S01]  /*5570*/  UIADD3 UR4, UPT, UPT, UR47, 0x200, URZ ;  /* 0x000002002f047890 */ /* 0x000fe2000fffe0ff */
[----:B------:R-:W-:Y:S01]  /*5580*/  IMAD.U32 R99, RZ, RZ, UR5 ;  /* 0x00000005ff637e24 */ /* 0x000fe2000f8e00ff */
[----:B------:R-:W1:Y:S04]  /*5590*/  LDCU.64 UR42, c[0x0][0xb28] ;  /* 0x00016500ff2a77ac */ /* 0x000e680008000a00 */
[----:B------:R-:W-:Y:S01]  /*55a0*/  LEA R97, R97, UR4, 0x1 ;  /* 0x0000000461617c11 */ /* 0x000fe2000f8e08ff */
[----:B------:R-:W1:Y:S01]  /*55b0*/  LDCU.128 UR56, c[0x0][0xb10] ;  /* 0x00016200ff3877ac */ /* 0x000e620008000c00 */
[----:B------:R-:W1:Y:S01]  /*55c0*/  LDCU UR55, c[0x0][0x374] ;  /* 0x00006e80ff3777ac */ /* 0x000e620008000800 */
[----:B------:R-:W-:Y:S01]  /*55d0*/  UMOV UR53, URZ ;  /* 0x000000ff00357c82 */ /* 0x000fe20008000000 */
[----:B------:R-:W-:Y:S01]  /*55e0*/  UMOV UR52, URZ ;  /* 0x000000ff00347c82 */ /* 0x000fe20008000000 */
[----:B----4-:R-:W-:-:S02]  /*55f0*/  IMAD.IADD R37, R0, 0x1, R37 ;  /* 0x0000000100257824 */ /* 0x010fc400078e0225 */
[----:B-123--:R-:W-:-:S07]  /*5600*/  IMAD.U32 R0, RZ, RZ, UR4 ;  /* 0x00000004ff007e24 */ /* 0x00efce000f8e00ff */
.L_x_127:
[C---:B------:R-:W-:Y:S02]  /*5610*/  LEA R3, R91.reuse, UR47, 0x3 ;  /* 0x0000002f5b037c11 */ /* 0x040fe4000f8e18ff */
[----:B------:R-:W-:Y:S02]  /*5620*/  SHF.L.U32 R0, R94, 0x1f, RZ ;  /* 0x0000001f5e007819 */ /* 0x000fe400000006ff */
[----:B------:R-:W-:Y:S02]  /*5630*/  LEA R5, R91, UR47, 0x4 ;  /* 0x0000002f5b057c11 */ /* 0x000fe4000f8e20ff */
[----:B-1----:R-:W1:Y:S02]  /*5640*/  SYNCS.PHASECHK.TRANS64.TRYWAIT P0, [R3+URZ+0x70], R0 ;  /* 0x00007000030075a7 */ /* 0x002e6400080011ff */
[----:B-1----:R-:W-:Y:S05]  /*5650*/  @!P0 BRA `(.L_x_97) ;  /* 0x0000003400388947 */ /* 0x002fea0003800000 */
.L_x_170:
        /* <DEDUP_REMOVED lines=8> */
[----:B--2---:R-:W-:Y:S11]  /*56e0*/  LOP3.LUT P0, RZ, R6, 0x1, RZ, 0xc0, !PT ;  /* 0x0000000106ff7812 */ /* 0x004ff6000780c0ff */
[----:B------:R-:W-:Y:S02]  /*56f0*/  @!UPT UIADD3 URZ, UPT, UPT, URZ, URZ, URZ ;  /* 0x000000fffffff290 */ /* 0x000fe4000fffe0ff */
[----:B---3--:R-:W-:Y:S01]  /*5700*/  VOTEU.ANY UP1, P0 ;  /* 0x0000000000ff7886 */ /* 0x008fe20000020100 */
[----:B------:R-:W-:Y:S01]  /*5710*/  PLOP3.LUT P0, PT, PT, PT, UP1, 0x80, 0x8 ;  /* 0x000000000008781c */ /* 0x000fe20003f0f018 */
[----:B------:R-:W-:Y:S06]  /*5720*/  UP2UR UR4, UPR, URZ, 0x2 ;  /* 0x00000002ff047883 */ /* 0x000fec0008000000 */
[----:B------:R-:W-:Y:S06]  /*5730*/  IMAD.U32 R101, RZ, RZ, UR4 ;  /* 0x00000004ff657e24 */ /* 0x000fec000f8e00ff */
[----:B-1----:R-:W-:Y:S02]  /*5740*/  @P0 SHF.R.U32.HI R0, RZ, 0x10, R5 ;  /* 0x00000010ff000819 */ /* 0x002fe40000011605 */
        /* <DEDUP_REMOVED lines=12> */
[----:B------:R-:W2:Y:S01]  /*5810*/  LDCU UR12, c[0x0][0xb20] ;  /* 0x00016400ff0c77ac */ /* 0x000ea20008000800 */
[----:B------:R-:W-:Y:S02]  /*5820*/  UIMAD.WIDE.U32 UR4, UR55, UR59, URZ ;  /* 0x0000003b370472a5 */ /* 0x000fe4000f8e00ff */
[----:B------:R-:W-:Y:S02]  /*5830*/  UIMAD.WIDE.U32 UR6, UR62, UR56, URZ ;  /* 0x000000383e0672a5 */ /* 0x000fe4000f8e00ff */
[----:B------:R-:W-:Y:S02]  /*5840*/  UISETP.NE.AND UP0, UPT, UR58, 0x1, UPT ;  /* 0x000000013a00788c */ /* 0x000fe4000bf05270 */
[----:B------:R-:W-:Y:S02]  /*5850*/  UIMAD.WIDE.U32 UR8, UR37, UR59, URZ ;  /* 0x0000003b250872a5 */ /* 0x000fe4000f8e00ff */
[----:B------:R-:W-:Y:S02]  /*5860*/  UIMAD.WIDE.U32 UR10, UR38, UR56, URZ ;  /* 0x00000038260a72a5 */ /* 0x000fe4000f8e00ff */
[----:B------:R-:W-:Y:S02]  /*5870*/  UISETP.NE.AND UP1, UPT, UR41, 0x1, UPT ;  /* 0x000000012900788c */ /* 0x000fe4000bf25270 */
[----:B------:R-:W-:Y:S01]  /*5880*/  UISETP.NE.AND UP2, UPT, UR40, 0x1, UPT ;  /* 0x000000012800788c */ /* 0x000fe2000bf45270 */
[----:B------:R-:W-:Y:S02]  /*5890*/  UMOV UR4, UR5 ;  /* 0x0000000500047c82 */ /* 0x000fe40008000000 */
[----:B--2---:R-:W-:Y:S03]  /*58a0*/  USHF.R.U32.HI UR5, URZ, UR12, UR4 ;  /* 0x0000000cff057299 */ /* 0x004fe60008011604 */
[----:B------:R-:W-:Y:S02]  /*58b0*/  UMOV UR4, UR7 ;  /* 0x0000000700047c82 */ /* 0x000fe40008000000 */
[----:B------:R-:W-:Y:S02]  /*58c0*/  USHF.R.U32.HI UR7, URZ, UR57, UR4 ;  /* 0x00000039ff077299 */ /* 0x000fe40008011604 */
[----:B------:R-:W-:Y:S02]  /*58d0*/  USEL UR4, UR55, UR5, !UP0 ;  /* 0x0000000537047287 */ /* 0x000fe4000c000000 */
[----:B------:R-:W-:Y:S01]  /*58e0*/  USEL UR7, UR62, UR7, !UP1 ;  /* 0x000000073e077287 */ /* 0x000fe2000c800000 */
[----:B------:R-:W-:Y:S01]  /*58f0*/  UMOV UR5, UR9 ;  /* 0x0000000900057c82 */ /* 0x000fe20008000000 */
[----:B------:R-:W-:Y:S02]  /*5900*/  UIMAD.WIDE.U32 UR8, UR4, UR42, URZ ;  /* 0x0000002a040872a5 */ /* 0x000fe4000f8e00ff */
[----:B------:R-:W-:Y:S03]  /*5910*/  USHF.R.U32.HI UR6, URZ, UR12, UR5 ;  /* 0x0000000cff067299 */ /* 0x000fe60008011605 */
[----:B------:R-:W-:Y:S01]  /*5920*/  UMOV UR5, UR11 ;  /* 0x0000000b00057c82 */ /* 0x000fe20008000000 */
[----:B------:R-:W-:Y:S02]  /*5930*/  UIMAD.WIDE.U32 UR10, UR7, UR42, URZ ;  /* 0x0000002a070a72a5 */ /* 0x000fe4000f8e00ff */
[----:B------:R-:W-:Y:S02]  /*5940*/  USHF.R.U32.HI UR12, URZ, UR57, UR5 ;  /* 0x00000039ff0c7299 */ /* 0x000fe40008011605 */
[----:B------:R-:W-:Y:S01]  /*5950*/  USEL UR6, UR37, UR6, !UP0 ;  /* 0x0000000625067287 */ /* 0x000fe2000c000000 */
[----:B------:R-:W-:Y:S02]  /*5960*/  UMOV UR5, UR9 ;  /* 0x0000000900057c82 */ /* 0x000fe40008000000 */
[----:B------:R-:W-:Y:S01]  /*5970*/  UMOV UR10, UR11 ;  /* 0x0000000b000a7c82 */ /* 0x000fe20008000000 */
[----:B------:R-:W-:Y:S02]  /*5980*/  @UP2 USHF.R.U32.HI UR4, URZ, UR43, UR5 ;  /* 0x0000002bff042299 */ /* 0x000fe40008011605 */
[----:B------:R-:W-:Y:S02]  /*5990*/  @UP2 USHF.R.U32.HI UR7, URZ, UR43, UR10 ;  /* 0x0000002bff072299 */ /* 0x000fe4000801160a */
[----:B------:R-:W-:Y:S02]  /*59a0*/  UIMAD UR4, UR40, UR4, URZ ;  /* 0x00000004280472a4 */ /* 0x000fe4000f8e02ff */
[----:B------:R-:W-:Y:S02]  /*59b0*/  UIMAD.WIDE.U32 UR10, UR6, UR42, URZ ;  /* 0x0000002a060a72a5 */ /* 0x000fe4000f8e00ff */
[----:B------:R-:W-:Y:S02]  /*59c0*/  USEL UR5, UR38, UR12, !UP1 ;  /* 0x0000000c26057287 */ /* 0x000fe4000c800000 */
[----:B------:R-:W-:Y:S02]  /*59d0*/  UIMAD UR8, UR40, UR7, URZ ;  /* 0x00000007280872a4 */ /* 0x000fe4000f8e02ff */
[----:B------:R-:W-:Y:S03]  /*59e0*/  UISETP.GE.AND UP0, UPT, UR6, UR4, UPT ;  /* 0x000000040600728c */ /* 0x000fe6000bf06270 */
[----:B------:R-:W-:Y:S01]  /*59f0*/  UMOV UR4, UR11 ;  /* 0x0000000b00047c82 */ /* 0x000fe20008000000 */
[----:B------:R-:W-:Y:S02]  /*5a00*/  UISETP.GE.OR UP0, UPT, UR5, UR8, UP0 ;  /* 0x000000080500728c */ /* 0x000fe40008706670 */
[----:B------:R-:W-:Y:S02]  /*5a10*/  USHF.R.U32.HI UR4, URZ, UR43, UR4 ;  /* 0x0000002bff047299 */ /* 0x000fe40008011604 */
[----:B------:R-:W-:Y:S02]  /*5a20*/  UIMAD.WIDE.U32 UR8, UR5, UR42, URZ ;  /* 0x0000002a050872a5 */ /* 0x000fe4000f8e00ff */
[----:B------:R-:W-:Y:S02]  /*5a30*/  USEL UR11, UR6, UR4, !UP2 ;  /* 0x00000004060b7287 */ /* 0x000fe4000d000000 */
[----:B------:R-:W-:Y:S02]  /*5a40*/  UIADD3 UR8, UPT, UPT, -UR5, URZ, URZ ;  /* 0x000000ff05087290 */ /* 0x000fe4000fffe1ff */
[----:B------:R-:W-:Y:S01]  /*5a50*/  UIADD3 UR10, UPT, UPT, -UR11, URZ, URZ ;  /* 0x000000ff0b0a7290 */ /* 0x000fe2000fffe1ff */
[----:B------:R-:W-:Y:S01]  /*5a60*/  @!UP0 UMOV UR4, UR9 ;  /* 0x0000000900048c82 */ /* 0x000fe20008000000 */
[----:B------:R-:W-:Y:S02]  /*5a70*/  UIADD3 UR9, UPT, UPT, -UR6, URZ, URZ ;  /* 0x000000ff06097290 */ /* 0x000fe4000fffe1ff */
[----:B------:R-:W-:Y:S02]  /*5a80*/  @!UP0 USHF.R.U32.HI UR4, URZ, UR43, UR4 ;  /* 0x0000002bff048299 */ /* 0x000fe40008011604 */
[----:B------:R-:W-:Y:S02]  /*5a90*/  UIMAD UR10, UR40, UR10, UR6 ;  /* 0x0000000a280a72a4 */ /* 0x000fe4000f8e0206 */
[----:B------:R-:W-:Y:S04]  /*5aa0*/  @!UP0 USEL UR4, UR5, UR4, !UP2 ;  /* 0x0000000405048287 */ /* 0x000fe8000d000000 */
[----:B------:R-:W-:Y:S02]  /*5ab0*/  @!UP0 UIMAD UR10, UR7, UR10, UR4 ;  /* 0x0000000a070a82a4 */ /* 0x000fe4000f8e0204 */
[----:B------:R-:W-:Y:S02]  /*5ac0*/  @!UP0 UIADD3 UR11, UPT, UPT, UR11, -UR4, URZ ;  /* 0x800000040b0b8290 */ /* 0x000fe4000fffe0ff */
[----:B------:R-:W-:Y:S02]  /*5ad0*/  UIMAD UR7, UR41, UR8, UR38 ;  /* 0x00000008290772a4 */ /* 0x000fe4000f8e0226 */
[----:B------:R-:W-:Y:S02]  /*5ae0*/  @!UP0 UIMAD UR6, UR11, UR40, UR5 ;  /* 0x000000280b0682a4 */ /* 0x000fe4000f8e0205 */
[----:B------:R-:W-:Y:S01]  /*5af0*/  UIMAD UR4, UR58, UR9, UR37 ;  /* 0x000000093a0472a4 */ /* 0x000fe2000f8e0225 */
[----:B------:R-:W-:Y:S02]  /*5b00*/  @!UP0 UMOV UR5, UR10 ;  /* 0x0000000a00058c82 */ /* 0x000fe40008000000 */
[----:B------:R-:W-:Y:S02]  /*5b10*/  UIMAD UR38, UR5, UR41, UR7 ;  /* 0x00000029052672a4 */ /* 0x000fe4000f8e0207 */
[----:B------:R-:W-:Y:S11]  /*5b20*/  UIMAD UR37, UR6, UR58, UR4 ;  /* 0x0000003a062572a4 */ /* 0x000ff6000f8e0204 */
[----:B------:R-:W-:Y:S01]  /*5b30*/  @!UPT UIADD3 URZ, UPT, UPT, URZ, URZ, URZ ;  /* 0x000000fffffff290 */ /* 0x000fe2000fffe0ff */
.L_x_98:
[----:B------:R-:W-:Y:S01]  /*5b40*/  UISETP.NE.AND UP0, UPT, UR39, 0x1, UPT ;  /* 0x000000012700788c */ /* 0x000fe2000bf05270 */
[----:B------:R-:W-:Y:S01]  /*5b50*/  IADD3 R91, PT, PT, R91, 0x1, RZ ;  /* 0x000000015b5b7810 */ /* 0x000fe20007ffe0ff */
[----:B------:R-:W-:Y:S02]  /*5b60*/  UIADD3 UR11, UPT, UPT, UR47, 0x200, URZ ;  /* 0x000002002f0b7890 */ /* 0x000fe4000fffe0ff */
[----:B------:R-:W-:Y:S02]  /*5b70*/  USHF.L.U32 UR50, UR25, 0x7, URZ ;  /* 0x0000000719327899 */ /* 0x000fe400080006ff */
[----:B------:R-:W-:Y:S05]  /*5b80*/  USHF.L.U32 UR49, UR32, 0x6, URZ ;  /* 0x0000000620317899 */ /* 0x000fea00080006ff */
[----:B------:R-:W2:Y:S01]  /*5b90*/  @!UP0 LDCU.128 UR12, c[0x0][0xb10] ;  /* 0x00016200ff0c87ac */ /* 0x000ea20008000c00 */
[----:B------:R-:W3:Y:S01]  /*5ba0*/  @!UP0 LDCU UR5, c[0x0][0xb0c] ;  /* 0x00016180ff0587ac */ /* 0x000ee20008000800 */
[----:B------:R-:W4:Y:S01]  /*5bb0*/  @!UP0 LDCU UR10, c[0x0][0xb20] ;  /* 0x00016400ff0a87ac */ /* 0x000f220008000800 */
[----:B--2---:R-:W-:Y:S02]  /*5bc0*/  UIMAD.WIDE.U32 UR8, UR38, UR12, URZ ;  /* 0x0000000c260872a5 */ /* 0x004fe4000f8e00ff */
[----:B------:R-:W-:Y:S02]  /*5bd0*/  UIMAD.WIDE.U32 UR6, UR37, UR15, URZ ;  /* 0x0000000f250672a5 */ /* 0x000fe4000f8e00ff */
[----:B------:R-:W-:Y:S03]  /*5be0*/  @!UP0 UISETP.NE.AND UP1, UPT, UR14, 0x1, UPT ;  /* 0x000000010e00888c */ /* 0x000fe6000bf25270 */
[----:B------:R-:W-:Y:S01]  /*5bf0*/  @!UP0 UMOV UR4, UR9 ;  /* 0x0000000900048c82 */ /* 0x000fe20008000000 */
[----:B---3--:R-:W-:Y:S02]  /*5c00*/  @!UP0 UISETP.NE.AND UP2, UPT, UR5, 0x1, UPT ;  /* 0x000000010500888c */ /* 0x008fe4000bf45270 */
[----:B------:R-:W-:Y:S01]  /*5c10*/  @!UP0 USHF.R.U32.HI UR4, URZ, UR13, UR4 ;  /* 0x0000000dff048299 */ /* 0x000fe20008011604 */
[----:B------:R-:W-:Y:S02]  /*5c20*/  @!UP0 UMOV UR6, UR7 ;  /* 0x0000000700068c82 */ /* 0x000fe40008000000 */
[----:B----4-:R-:W-:Y:S02]  /*5c30*/  @!UP0 USHF.R.U32.HI UR6, URZ, UR10, UR6 ;  /* 0x0000000aff068299 */ /* 0x010fe40008011606 */
[----:B------:R-:W-:Y:S02]  /*5c40*/  @!UP0 USEL UR7, UR38, UR4, !UP2 ;  /* 0x0000000426078287 */ /* 0x000fe4000d000000 */
[----:B------:R-:W-:Y:S04]  /*5c50*/  @!UP0 USEL UR6, UR37, UR6, !UP1 ;  /* 0x0000000625068287 */ /* 0x000fe8000c800000 */
[----:B------:R-:W-:Y:S02]  /*5c60*/  @!UP0 UIADD3 UR4, UPT, UPT, -UR7, UR6, URZ ;  /* 0x0000000607048290 */ /* 0x000fe4000fffe1ff */
[----:B------:R-:W-:Y:S02]  /*5c70*/  @!UP0 UIADD3 UR6, UPT, UPT, UR7, -UR6, URZ ;  /* 0x8000000607068290 */ /* 0x000fe4000fffe0ff */
[----:B------:R-:W-:Y:S02]  /*5c80*/  @!UP0 UIMAD UR38, UR4, UR5, UR38 ;  /* 0x00000005042682a4 */ /* 0x000fe4000f8e0226 */
[----:B------:R-:W-:Y:S02]  /*5c90*/  @!UP0 UIMAD UR37, UR6, UR14, UR37 ;  /* 0x0000000e062582a4 */ /* 0x000fe4000f8e0225 */
[----:B------:R-:W-:Y:S09]  /*5ca0*/  ULOP3.LUT UP0, URZ, UR11, 0x1b0, URZ, 0xc0, !UPT ;  /* 0x000001b00bff7892 */ /* 0x000ff2000f80c0ff */
[----:B------:R-:W-:Y:S05]  /*5cb0*/  BRA.U !UP0, `(.L_x_99) ;  /* 0x00000001087c7547 */ /* 0x000fea000b800000 */
[----:B------:R-:W2:Y:S01]  /*5cc0*/  LDCU.64 UR8, c[0x4][0x80] ;  /* 0x01001000ff0877ac */ /* 0x000ea20008000a00 */
[----:B------:R-:W-:Y:S01]  /*5cd0*/  MOV R2, 0x0 ;  /* 0x0000000000027802 */ /* 0x000fe20000000f00 */
[----:B------:R-:W-:Y:S02]  /*5ce0*/  HFMA2 R12, -RZ, RZ, 0, 5.9604644775390625e-08 ;  /* 0x00000001ff0c7431 */ /* 0x000fe400000001ff */
[----:B------:R-:W-:Y:S01]  /*5cf0*/  IMAD.MOV.U32 R8, RZ, RZ, 0x70 ;  /* 0x00000070ff087424 */ /* 0x000fe200078e00ff */
[----:B------:R3:W4:Y:S01]  /*5d00*/  LDC.64 R14, c[0x4][R2] ;  /* 0x01000000020e7b82 */ /* 0x0007220000000a00 */
[----:B------:R-:W1:Y:S01]  /*5d10*/  LDCU.64 UR6, c[0x4][0x88] ;  /* 0x01001100ff0677ac */ /* 0x000e620008000a00 */
[----:B------:R-:W-:Y:S01]  /*5d20*/  IMAD.MOV.U32 R13, RZ, RZ, RZ ;  /* 0x000000ffff0d7224 */ /* 0x000fe200078e00ff */
[----:B------:R-:W1:Y:S01]  /*5d30*/  LDCU.64 UR4, c[0x4][0x8] ;  /* 0x01000100ff0477ac */ /* 0x000e620008000a00 */
[----:B--2---:R-:W-:Y:S01]  /*5d40*/  MOV R5, UR9 ;  /* 0x0000000900057c02 */ /* 0x004fe20008000f00 */
[----:B------:R-:W-:Y:S01]  /*5d50*/  IMAD.U32 R4, RZ, RZ, UR8 ;  /* 0x00000008ff047e24 */ /* 0x000fe2000f8e00ff */
[----:B-1----:R-:W-:Y:S01]  /*5d60*/  MOV R7, UR7 ;  /* 0x0000000700077c02 */ /* 0x002fe20008000f00 */
[----:B------:R-:W-:Y:S01]  /*5d70*/  IMAD.U32 R6, RZ, RZ, UR6 ;  /* 0x00000006ff067e24 */ /* 0x000fe2000f8e00ff */
[----:B------:R-:W-:Y:S01]  /*5d80*/  MOV R11, UR5 ;  /* 0x00000005000b7c02 */ /* 0x000fe20008000f00 */
[----:B------:R-:W-:Y:S02]  /*5d90*/  IMAD.U32 R10, RZ, RZ, UR4 ;  /* 0x00000004ff0a7e24 */ /* 0x000fe4000f8e00ff */
[----:B------:R-:W-:Y:S07]  /*5da0*/  LEPC R20, `(.L_x_100) ;  /* 0x000000001014794e */ /* 0x000fee0000000000 */
[----:B---345:R-:W-:Y:S05]  /*5db0*/  CALL.ABS.NOINC R14 ;  /* 0x000000000e007343 */ /* 0x038fea0003c00000 */
.L_x_100:
[----:B------:R-:W1:Y:S01]  /*5dc0*/  LDCU.64 UR8, c[0x4][0x80] ;  /* 0x01001000ff0877ac */ /* 0x000e620008000a00 */
[----:B------:R-:W2:Y:S01]  /*5dd0*/  LDC.64 R2, c[0x4][R2] ;  /* 0x0100000002027b82 */ /* 0x000ea20000000a00 */
[----:B------:R-:W-:Y:S02]  /*5de0*/  HFMA2 R12, -RZ, RZ, 0, 5.9604644775390625e-08 ;  /* 0x00000001ff0c7431 */ /* 0x000fe400000001ff */
[----:B------:R-:W-:Y:S02]  /*5df0*/  IMAD.MOV.U32 R8, RZ, RZ, 0x70 ;  /* 0x00000070ff087424 */ /* 0x000fe400078e00ff */
[----:B------:R-:W-:Y:S01]  /*5e00*/  IMAD.MOV.U32 R13, RZ, RZ, RZ ;  /* 0x000000ffff0d7224 */ /* 0x000fe200078e00ff */
[----:B------:R-:W3:Y:S01]  /*5e10*/  LDCU.64 UR6, c[0x4][0x88] ;  /* 0x01001100ff0677ac */ /* 0x000ee20008000a00 */
[----:B------:R-:W4:Y:S01]  /*5e20*/  LDCU.64 UR4, c[0x4][0x8] ;  /* 0x01000100ff0477ac */ /* 0x000f220008000a00 */
[----:B-1----:R-:W-:Y:S02]  /*5e30*/  MOV R4, UR8 ;  /* 0x0000000800047c02 */ /* 0x002fe40008000f00 */
[----:B------:R-:W-:Y:S02]  /*5e40*/  MOV R5, UR9 ;  /* 0x0000000900057c02 */ /* 0x000fe40008000f00 */
[----:B---3--:R-:W-:Y:S01]  /*5e50*/  MOV R7, UR7 ;  /* 0x0000000700077c02 */ /* 0x008fe20008000f00 */
[----:B------:R-:W-:Y:S01]  /*5e60*/  IMAD.U32 R6, RZ, RZ, UR6 ;  /* 0x00000006ff067e24 */ /* 0x000fe2000f8e00ff */
[----:B----4-:R-:W-:Y:S01]  /*5e70*/  MOV R11, UR5 ;  /* 0x00000005000b7c02 */ /* 0x010fe20008000f00 */
[----:B------:R-:W-:Y:S02]  /*5e80*/  IMAD.U32 R10, RZ, RZ, UR4 ;  /* 0x00000004ff0a7e24 */ /* 0x000fe4000f8e00ff */
[----:B------:R-:W-:Y:S07]  /*5e90*/  LEPC R20, `(.L_x_99) ;  /* 0x000000001014794e */ /* 0x000fee0000000000 */
[----:B--2---:R-:W-:Y:S05]  /*5ea0*/  CALL.ABS.NOINC R2 ;  /* 0x0000000002007343 */ /* 0x004fea0003c00000 */
.L_x_99:
[----:B------:R-:W-:Y:S02]  /*5eb0*/  R2UR UR6, R88 ;  /* 0x00000000580672ca */ /* 0x000fe400000e0000 */
[----:B------:R-:W-:Y:S02]  /*5ec0*/  R2UR UR5, R100 ;  /* 0x00000000640572ca */ /* 0x000fe400000e0000 */
[----:B------:R-:W-:Y:S02]  /*5ed0*/  R2UR UR4, R99 ;  /* 0x00000000630472ca */ /* 0x000fe400000e0000 */
[----:B------:R-:W-:Y:S02]  /*5ee0*/  ISETP.NE.U32.AND P4, PT, R78, RZ, PT ;  /* 0x000000ff4e00720c */ /* 0x000fe40003f85070 */
[----:B------:R-:W-:Y:S02]  /*5ef0*/  ISETP.NE.U32.AND P2, PT, RZ, UR60, PT ;  /* 0x0000003cff007c0c */ /* 0x000fe4000bf45070 */
[----:B------:R-:W-:Y:S02]  /*5f00*/  ISETP.NE.AND.EX P4, PT, R79, RZ, PT, P4 ;  /* 0x000000ff4f00720c */ /* 0x000fe40003f85340 */
[----:B------:R-:W-:Y:S01]  /*5f10*/  ISETP.NE.AND.EX P2, PT, RZ, UR61, PT, P2 ;  /* 0x0000003dff007c0c */ /* 0x000fe2000bf45320 */
[----:B------:R-:W-:Y:S02]  /*5f20*/  UISETP.NE.AND UP2, UPT, UR6, URZ, UPT ;  /* 0x000000ff0600728c */ /* 0x000fe4000bf45270 */
[----:B------:R-:W-:Y:S04]  /*5f30*/  UISETP.NE.U32.AND UP0, UPT, UR5, URZ, UPT ;  /* 0x000000ff0500728c */ /* 0x000fe8000bf05070 */
[----:B------:R-:W-:Y:S01]  /*5f40*/  UISETP.NE.AND.EX UP1, UPT, UR4, URZ, UPT, UP0 ;  /* 0x000000ff0400728c */ /* 0x000fe2000bf25300 */
[----:B------:R-:W-:Y:S01]  /*5f50*/  PLOP3.LUT P1, PT, PT, PT, UP2, 0x80, 0x8 ;  /* 0x000000000008781c */ /* 0x000fe20003f2f028 */
[----:B------:R-:W-:Y:S03]  /*5f60*/  UPLOP3.LUT UP0, UPT, UPT, UPT, UPT, 0x40, 0x4 ;  /* 0x000000000004789c */ /* 0x000fe60003f0e870 */
[----:B------:R-:W-:Y:S06]  /*5f70*/  @UP2 UPLOP3.LUT UP0, UPT, UPT, UPT, UP1, 0x80, 0x8 ;  /* 0x000000000008289c */ /* 0x000fec0003f0f010 */
[----:B------:R-:W-:Y:S01]  /*5f80*/  PLOP3.LUT P0, PT, PT, PT, UP0, 0x80, 0x8 ;  /* 0x000000000008781c */ /* 0x000fe20003f0f008 */
[----:B------:R-:W-:Y:S01]  /*5f90*/  @!UPT UIADD3 URZ, UPT, UPT, URZ, URZ, URZ ;  /* 0x000000fffffff290 */ /* 0x000fe2000fffe0ff */
[----:B------:R-:W-:Y:S11]  /*5fa0*/  BRA.U !UP1, `(.L_x_101) ;  /* 0x0000000109407547 */ /* 0x000ff6000b800000 */
[----:B------:R-:W-:Y:S01]  /*5fb0*/  UISETP.NE.U32.AND UP0, UPT, UR60, URZ, UPT ;  /* 0x000000ff3c00728c */ /* 0x000fe2000bf05070 */
[----:B------:R-:W-:Y:S01]  /*5fc0*/  R2UR UR6, R100 ;  /* 0x00000000640672ca */ /* 0x000fe200000e0000 */
[----:B------:R-:W2:Y:S01]  /*5fd0*/  LDCU.64 UR8, c[0x0][0x358] ;  /* 0x00006b00ff0877ac */ /* 0x000ea20008000a00 */
[----:B------:R-:W-:Y:S02]  /*5fe0*/  HFMA2 R84, -RZ, RZ, 0, 5.9604644775390625e-08 ;  /* 0x00000001ff547431 */ /* 0x000fe400000001ff */
[----:B-1----:R-:W-:Y:S01]  /*5ff0*/  IMAD.MOV.U32 R0, RZ, RZ, 0x1 ;  /* 0x00000001ff007424 */ /* 0x002fe200078e00ff */
[----:B------:R-:W-:Y:S06]  /*6000*/  UISETP.NE.AND.EX UP0, UPT, UR61, URZ, UPT, UP0 ;  /* 0x000000ff3d00728c */ /* 0x000fec000bf05300 */
[----:B------:R-:W-:Y:S05]  /*6010*/  PLOP3.LUT P3, PT, PT, PT, UP0, 0x80, 0x8 ;  /* 0x000000000008781c */ /* 0x000fea0003f6f008 */
[----:B------:R-:W1:Y:S01]  /*6020*/  @UP0 LDCU.64 UR4, c[0x0][0x888] ;  /* 0x00011100ff0407ac */ /* 0x000e620008000a00 */
[----:B------:R-:W-:Y:S07]  /*6030*/  @UP0 UIMAD UR6, UR36, UR6, URZ ;  /* 0x00000006240602a4 */ /* 0x000fee000f8e02ff */
[----:B------:R-:W-:Y:S01]  /*6040*/  @!P3 PRMT R84, R0, 0x7610, R84 ;  /* 0x000076100054b816 */ /* 0x000fe20000000054 */
[----:B-1----:R-:W-:Y:S06]  /*6050*/  @UP0 UIMAD.WIDE UR4, UR6, 0x4, UR4 ;  /* 0x00000004060408a5 */ /* 0x002fec000f8e0204 */
[----:B------:R-:W-:Y:S02]  /*6060*/  IMAD.U32 R2, RZ, RZ, UR4 ;  /* 0x00000004ff027e24 */ /* 0x000fe4000f8e00ff */
[----:B------:R-:W-:Y:S03]  /*6070*/  IMAD.U32 R3, RZ, RZ, UR5 ;  /* 0x00000005ff037e24 */ /* 0x000fe6000f8e00ff */
[----:B------:R-:W1:Y:S02]  /*6080*/  @!UP0 LDCU UR4, c[0x0][0x880] ;  /* 0x00011000ff0487ac */ /* 0x000e640008000800 */
[----:B--2--5:R2:W5:Y:S02]  /*6090*/  @P3 LDG.E R41, desc[UR8][R2.64] ;  /* 0x0000000802293981 */ /* 0x024564000c1e1900 */
[----:B-12---:R-:W-:Y:S02]  /*60a0*/  @!P3 MOV R41, UR4 ;  /* 0x000000040029bc02 */ /* 0x006fe40008000f00 */
.L_x_101:
[----:B------:R-:W-:Y:S05]  /*60b0*/  @!P4 BRA `(.L_x_102) ;  /* 0x000000000024c947 */ /* 0x000fea0003800000 */
[----:B------:R-:W-:Y:S01]  /*60c0*/  ISETP.NE.U32.AND P3, PT, R76, RZ, PT ;  /* 0x000000ff4c00720c */ /* 0x000fe20003f65070 */
[----:B------:R-:W2:Y:S03]  /*60d0*/  LDCU.64 UR4, c[0x0][0x358] ;  /* 0x00006b00ff0477ac */ /* 0x000ea60008000a00 */
[----:B------:R-:W-:Y:S11]  /*60e0*/  ISETP.NE.AND.EX P3, PT, R77, RZ, PT, P3 ;  /* 0x000000ff4d00720c */ /* 0x000ff60003f65330 */
[----:B------:R-:W-:Y:S02]  /*60f0*/  @!UPT UIADD3 URZ, UPT, UPT, URZ, URZ, URZ ;  /* 0x000000fffffff290 */ /* 0x000fe4000fffe0ff */
[----:B------:R-:W3:Y:S01]  /*6100*/  @P3 LDC.64 R2, c[0x0][0x8a8] ;  /* 0x00022a00ff023b82 */ /* 0x000ee20000000a00 */
[----:B-1----:R-:W-:Y:S04]  /*6110*/  @P3 IMAD R0, R78, UR36, RZ ;  /* 0x000000244e003c24 */ /* 0x002fe8000f8e02ff */
[----:B---3--:R-:W-:Y:S05]  /*6120*/  @P3 IMAD.WIDE R2, R0, 0x4, R2 ;  /* 0x0000000400023825 */ /* 0x008fea00078e0202 */
[----:B--2--5:R2:W5:Y:S02]  /*6130*/  @P3 LDG.E R38, desc[UR4][R2.64] ;  /* 0x0000000402263981 */ /* 0x024564000c1e1900 */
[----:B--2---:R-:W3:Y:S02]  /*6140*/  @!P3 LDC R38, c[0x0][0x8a0] ;  /* 0x00022800ff26bb82 */ /* 0x004ee40000000800 */
.L_x_102:
[----:B-----5:R-:W-:Y:S01]  /*6150*/  FSETP.NEU.AND P3, PT, R41, RZ, PT ;  /* 0x000000ff2900720b */ /* 0x020fe20003f6d000 */
[----:B------:R-:W-:Y:S01]  /*6160*/  ULOP3.LUT UR4, UR54, 0x1, URZ, 0x3c, !UPT ;  /* 0x0000000136047892 */ /* 0x000fe2000f8e3cff */
[----:B------:R-:W-:Y:S01]  /*6170*/  SEL R4, RZ, 0xffffffff, P2 ;  /* 0xffffffffff047807 */ /* 0x000fe20001000000 */
[----:B------:R-:W-:Y:S01]  /*6180*/  IMAD.U32 R108, RZ, RZ, UR46 ;  /* 0x0000002eff6c7e24 */ /* 0x000fe2000f8e00ff */
[----:B------:R-:W-:Y:S01]  /*6190*/  @P1 LOP3.LUT P2, RZ, R84, 0xff, RZ, 0xc0, !PT ;  /* 0x000000ff54ff1812 */ /* 0x000fe2000784c0ff */
[----:B------:R-:W-:Y:S01]  /*61a0*/  IMAD.SHL.U32 R81, R93, 0x10, RZ ;  /* 0x000000105d517824 */ /* 0x000fe200078e00ff */
[----:B------:R-:W-:Y:S01]  /*61b0*/  @P1 SEL R3, RZ, 0xffffffff, P3 ;  /* 0xffffffffff031807 */ /* 0x000fe20001800000 */
[----:B------:R-:W-:Y:S01]  /*61c0*/  IMAD.U32 R109, RZ, RZ, UR4 ;  /* 0x00000004ff6d7e24 */ /* 0x000fe2000f8e00ff */
[----:B------:R-:W-:Y:S01]  /*61d0*/  LEA R89, R36, UR47, 0x3 ;  /* 0x0000002f24597c11 */ /* 0x000fe2000f8e18ff */
[----:B------:R-:W-:Y:S01]  /*61e0*/  IMAD.SHL.U32 R108, R108, 0x2000, RZ ;  /* 0x000020006c6c7824 */ /* 0x000fe200078e00ff */
[----:B------:R-:W-:Y:S01]  /*61f0*/  @P0 SEL R3, R4, R3, !P2 ;  /* 0x0000000304030207 */ /* 0x000fe20005000000 */
[----:B------:R-:W-:Y:S01]  /*6200*/  IMAD.SHL.U32 R80, R92, 0x10, RZ ;  /* 0x000000105c507824 */ /* 0x000fe200078e00ff */
[----:B------:R-:W-:Y:S01]  /*6210*/  SHF.L.U32 R2, R95, 0x1f, RZ ;  /* 0x0000001f5f027819 */ /* 0x000fe200000006ff */
[----:B------:R-:W-:Y:S01]  /*6220*/  IMAD.IADD R82, R97, 0x1, R108 ;  /* 0x0000000161527824 */ /* 0x000fe200078e026c */
[----:B------:R-:W-:Y:S01]  /*6230*/  @P1 LOP3.LUT R3, R3, 0x1, RZ, 0xc0, !PT ;  /* 0x0000000103031812 */ /* 0x000fe200078ec0ff */
[----:B------:R-:W-:Y:S01]  /*6240*/  BSSY B1, `(.L_x_103) ;  /* 0x0000039000017945 */ /* 0x000fe20003800000 */
[----:B------:R-:W-:Y:S01]  /*6250*/  PLOP3.LUT P2, PT, PT, PT, UP1, 0x80, 0x8 ;  /* 0x000000000008781c */ /* 0x000fe20003f4f018 */
[----:B------:R-:W-:Y:S01]  /*6260*/  IMAD.IADD R83, R82, 0x1, R81 ;  /* 0x0000000152537824 */ /* 0x000fe200078e0251 */
[----:B------:R-:W-:Y:S01]  /*6270*/  ISETP.NE.U32.OR P5, PT, R3, 0x1, !P1 ;  /* 0x000000010300780c */ /* 0x000fe20004fa5470 */
[----:B------:R-:W-:Y:S01]  /*6280*/  IMAD.U32 R3, RZ, RZ, UR46 ;  /* 0x0000002eff037e24 */ /* 0x000fe2000f8e00ff */
[----:B------:R-:W-:Y:S01]  /*6290*/  LOP3.LUT P4, R90, R84, 0xff, RZ, 0xc0, !PT ;  /* 0x000000ff545a7812 */ /* 0x000fe2000788c0ff */
[----:B------:R-:W-:Y:S01]  /*62a0*/  IMAD.MOV.U32 R103, RZ, RZ, 0x1 ;  /* 0x00000001ff677424 */ /* 0x000fe200078e00ff */
[----:B------:R-:W-:Y:S01]  /*62b0*/  P2R R102, PR, RZ, 0x20 ;  /* 0x00000020ff667803 */ /* 0x000fe20000000000 */
[----:B------:R-:W-:Y:S01]  /*62c0*/  IMAD R39, R36, 0x40, R37 ;  /* 0x0000004024277824 */ /* 0x000fe200078e0225 */
[----:B-1----:R-:W-:Y:S01]  /*62d0*/  LEA R0, R3, UR47, 0x3 ;  /* 0x0000002f03007c11 */ /* 0x002fe2000f8e18ff */
[----:B------:R-:W-:Y:S01]  /*62e0*/  IMAD.U32 R110, RZ, RZ, UR46 ;  /* 0x0000002eff6e7e24 */ /* 0x000fe2000f8e00ff */
[----:B------:R-:W-:Y:S02]  /*62f0*/  SEL R3, RZ, 0xffffffff, P3 ;  /* 0xffffffffff037807 */ /* 0x000fe40001800000 */
[----:B------:R-:W-:Y:S02]  /*6300*/  CS2R R74, SRZ ;  /* 0x00000000004a7805 */ /* 0x000fe4000001ff00 */
[----:B------:R-:W-:Y:S02]  /*6310*/  CS2R R72, SRZ ;  /* 0x0000000000487805 */ /* 0x000fe4000001ff00 */
[----:B------:R-:W-:Y:S02]  /*6320*/  CS2R R66, SRZ ;  /* 0x0000000000427805 */ /* 0x000fe4000001ff00 */
[----:B------:R-:W-:Y:S02]  /*6330*/  @P2 SEL R3, R4, R3, !P4 ;  /* 0x0000000304032207 */ /* 0x000fe40006000000 */
[----:B------:R-:W-:Y:S02]  /*6340*/  CS2R R64, SRZ ;  /* 0x0000000000407805 */ /* 0x000fe4000001ff00 */
[----:B------:R-:W-:Y:S02]  /*6350*/  @P5 SHF.L.U32 R5, R109, 0x1f, RZ ;  /* 0x0000001f6d055819 */ /* 0x000fe400000006ff */
[----:B------:R-:W-:Y:S02]  /*6360*/  CS2R R58, SRZ ;  /* 0x00000000003a7805 */ /* 0x000fe4000001ff00 */
[----:B------:R-:W-:Y:S02]  /*6370*/  LOP3.LUT R3, R3, 0x1, RZ, 0xc0, !PT ;  /* 0x0000000103037812 */ /* 0x000fe400078ec0ff */
[----:B------:R-:W-:Y:S01]  /*6380*/  CS2R R56, SRZ ;  /* 0x0000000000387805 */ /* 0x000fe2000001ff00 */
[----:B------:R-:W1:Y:S01]  /*6390*/  @P5 SYNCS.PHASECHK.TRANS64.TRYWAIT P1, [R0+URZ+0x30], R5 ;  /* 0x00003005000055a7 */ /* 0x000e6200080211ff */
[----:B------:R-:W-:Y:S02]  /*63a0*/  CS2R R50, SRZ ;  /* 0x0000000000327805 */ /* 0x000fe4000001ff00 */
[----:B------:R-:W-:Y:S02]  /*63b0*/  ISETP.NE.U32.AND P2, PT, R3, 0x1, PT ;  /* 0x000000010300780c */ /* 0x000fe40003f45070 */
[----:B------:R-:W-:Y:S01]  /*63c0*/  CS2R R48, SRZ ;  /* 0x0000000000307805 */ /* 0x000fe2000001ff00 */
[----:B------:R-:W-:Y:S01]  /*63d0*/  IMAD.IADD R47, R82, 0x1, R80 ;  /* 0x00000001522f7824 */ /* 0x000fe200078e0250 */
[----:B------:R-:W-:Y:S01]  /*63e0*/  P2R R111, PR, RZ, 0x4 ;  /* 0x00000004ff6f7803 */ /* 0x000fe20000000000 */
[----:B------:R-:W-:Y:S01]  /*63f0*/  IMAD.IADD R46, R96, 0x1, R83 ;  /* 0x00000001602e7824 */ /* 0x000fe200078e0253 */
[----:B------:R2:W4:Y:S01]  /*6400*/  SYNCS.PHASECHK.TRANS64.TRYWAIT P0, [R89+URZ+0x90], R2 ;  /* 0x00009002590075a7 */ /* 0x00052200080011ff */
[----:B-1----:R-:W-:Y:S01]  /*6410*/  @P5 SEL R103, RZ, 0x1, !P1 ;  /* 0x00000001ff675807 */ /* 0x002fe20004800000 */
[----:B--2---:R-:W-:Y:S06]  /*6420*/  @!P5 BRA `(.L_x_104) ;  /* 0x000000000068d947 */ /* 0x004fec0003800000 */
[----:B------:R-:W-:Y:S01]  /*6430*/  ISETP.NE.AND P1, PT, R103, RZ, PT ;  /* 0x000000ff6700720c */ /* 0x000fe20003f25270 */
[----:B------:R-:W-:Y:S01]  /*6440*/  BSSY B0, `(.L_x_105) ;  /* 0x000000d000007945 */ /* 0x000fe20003800000 */
[----:B------:R-:W-:Y:S02]  /*6450*/  CS2R R50, SRZ ;  /* 0x0000000000327805 */ /* 0x000fe4000001ff00 */
[----:B------:R-:W-:Y:S02]  /*6460*/  CS2R R48, SRZ ;  /* 0x0000000000307805 */ /* 0x000fe4000001ff00 */
[----:B------:R-:W-:Y:S02]  /*6470*/  CS2R R58, SRZ ;  /* 0x00000000003a7805 */ /* 0x000fe4000001ff00 */
[----:B------:R-:W-:Y:S02]  /*6480*/  CS2R R56, SRZ ;  /* 0x0000000000387805 */ /* 0x000fe4000001ff00 */
[----:B------:R-:W-:Y:S02]  /*6490*/  CS2R R66, SRZ ;  /* 0x0000000000427805 */ /* 0x000fe4000001ff00 */
[----:B------:R-:W-:Y:S02]  /*64a0*/  CS2R R64, SRZ ;  /* 0x0000000000407805 */ /* 0x000fe4000001ff00 */
[----:B------:R-:W-:Y:S02]  /*64b0*/  CS2R R74, SRZ ;  /* 0x00000000004a7805 */ /* 0x000fe4000001ff00 */
[----:B------:R-:W-:Y:S01]  /*64c0*/  CS2R R72, SRZ ;  /* 0x0000000000487805 */ /* 0x000fe2000001ff00 */
[----:B------:R-:W-:Y:S06]  /*64d0*/  @P1 BRA `(.L_x_106) ;  /* 0x00000000000c1947 */ /* 0x000fec0003800000 */
[----:B------:R-:W-:Y:S04]  /*64e0*/  SHF.L.U32 R3, R109, 0x1f, RZ ;  /* 0x0000001f6d037819 */ /* 0x000fe800000006ff */
[----:B------:R-:W1:Y:S02]  /*64f0*/  SYNCS.PHASECHK.TRANS64.TRYWAIT P1, [R0+URZ+0x30], R3 ;  /* 0x00003003000075a7 */ /* 0x000e6400080211ff */
[----:B-1----:R-:W-:Y:S05]  /*6500*/  @!P1 BRA `(.L_x_107) ;  /* 0x0000002400a09947 */ /* 0x002fea0003800000 */
.L_x_106:
[----:B------:R-:W-:Y:S05]  /*6510*/  BSYNC B0 ;  /* 0x0000000000007941 */ /* 0x000fea0003800000 */
.L_x_105:
[----:B------:R-:W-:Y:S01]  /*6520*/  ISETP.NE.AND P1, PT, R111, RZ, PT ;  /* 0x000000ff6f00720c */ /* 0x000fe20003f25270 */
[----:B------:R-:W-:Y:S04]  /*6530*/  UIADD3 UR4, UPT, UPT, UR46, 0x1, URZ ;  /* 0x000000012e047890 */ /* 0x000fe8000fffe0ff */
[----:B------:R-:W-:Y:S04]  /*6540*/  UISETP.NE.AND UP0, UPT, UR4, 0x3, UPT ;  /* 0x000000030400788c */ /* 0x000fe8000bf05270 */
[----:B------:R-:W-:Y:S02]  /*6550*/  USEL UR5, URZ, 0x1, UP0 ;  /* 0x00000001ff057887 */ /* 0x000fe40008000000 */
[----:B------:R-:W-:Y:S02]  /*6560*/  USEL UR4, UR4, URZ, UP0 ;  /* 0x000000ff04047287 */ /* 0x000fe40008000000 */
[----:B------:R2:W1:Y:S02]  /*6570*/  @P1 LDS.128 R48, [R82] ;  /* 0x0000000052301984 */ /* 0x0004640000000c00 */
[----:B------:R-:W-:Y:S02]  /*6580*/  LOP3.LUT R109, R109, UR5, RZ, 0x3c, !PT ;  /* 0x000000056d6d7c12 */ /* 0x000fe4000f8e3cff */
[----:B------:R2:W1:Y:S01]  /*6590*/  @P1 LDS.128 R56, [R83+0x10] ;  /* 0x0000100053381984 */ /* 0x0004620000000c00 */
[----:B------:R-:W-:Y:S03]  /*65a0*/  IMAD.U32 R110, RZ, RZ, UR4 ;  /* 0x00000004ff6e7e24 */ /* 0x000fe6000f8e00ff */
[----:B------:R2:W1:Y:S04]  /*65b0*/  @P1 LDS.128 R64, [R47+0x20] ;  /* 0x000020002f401984 */ /* 0x0004680000000c00 */
[----:B------:R2:W1:Y:S02]  /*65c0*/  @P1 LDS.128 R72, [R46+0x10] ;  /* 0x000010002e481984 */ /* 0x0004640000000c00 */
.L_x_104:
[----:B------:R-:W-:Y:S05]  /*65d0*/  BSYNC B1 ;  /* 0x0000000000017941 */ /* 0x000fea0003800000 */
.L_x_103:
[----:B-1----:R-:W-:Y:S04]  /*65e0*/  SHF.R.U32.HI R0, RZ, 0x15, R39 ;  /* 0x00000015ff007819 */ /* 0x002fe80000011627 */
[----:B------:R-:W-:Y:S01]  /*65f0*/  LOP3.LUT P1, RZ, R0, 0x3, R85, 0x48, !PT ;  /* 0x0000000300ff7812 */ /* 0x000fe20007824855 */
[----:B------:R-:W-:Y:S01]  /*6600*/  @!UPT UIADD3 URZ, UPT, UPT, URZ, URZ, URZ ;  /* 0x000000fffffff290 */ /* 0x000fe2000fffe0ff */
[----:B----4-:R-:W-:Y:S11]  /*6610*/  @P0 BRA `(.L_x_108) ;  /* 0x0000000000080947 */ /* 0x010ff60003800000 */
[----:B------:R-:W1:Y:S02]  /*6620*/  SYNCS.PHASECHK.TRANS64.TRYWAIT P0, [R89+URZ+0x90], R2 ;  /* 0x00009002590075a7 */ /* 0x000e6400080011ff */
[----:B-1----:R-:W-:Y:S05]  /*6630*/  @!P0 BRA `(.L_x_109) ;  /* 0x0000002400688947 */ /* 0x002fea0003800000 */
.L_x_108:
[----:B------:R-:W-:Y:S05]  /*6640*/  @!P1 BRA `(.L_x_110) ;  /* 0x0000000000409947 */ /* 0x000fea0003800000 */
[----:B------:R-:W4:Y:S01]  /*6650*/  LDCU.64 UR8, c[0x4][0x70] ;  /* 0x01000e00ff0877ac */ /* 0x000f220008000a00 */
[----:B------:R-:W-:Y:S01]  /*6660*/  MOV R3, 0x0 ;  /* 0x0000000000037802 */ /* 0x000fe20000000f00 */
[----:B------:R-:W-:Y:S02]  /*6670*/  HFMA2 R12, -RZ, RZ, 0, 5.9604644775390625e-08 ;  /* 0x00000001ff0c7431 */ /* 0x000fe400000001ff */
[----:B------:R-:W-:Y:S02]  /*6680*/  IMAD.MOV.U32 R8, RZ, RZ, 0x192 ;  /* 0x00000192ff087424 */ /* 0x000fe400078e00ff */
[----:B------:R-:W-:Y:S01]  /*6690*/  IMAD.MOV.U32 R13, RZ, RZ, RZ ;  /* 0x000000ffff0d7224 */ /* 0x000fe200078e00ff */
[----:B------:R-:W5:Y:S01]  /*66a0*/  LDCU.64 UR6, c[0x4][0x78] ;  /* 0x01000f00ff0677ac */ /* 0x000f620008000a00 */
[----:B-1----:R-:W1:Y:S01]  /*66b0*/  LDC.64 R2, c[0x4][R3] ;  /* 0x0100000003027b82 */ /* 0x002e620000000a00 */
[----:B------:R-:W2:Y:S01]  /*66c0*/  LDCU.64 UR4, c[0x4][0x10] ;  /* 0x01000200ff0477ac */ /* 0x000ea20008000a00 */
[----:B----4-:R-:W-:Y:S01]  /*66d0*/  MOV R5, UR9 ;  /* 0x0000000900057c02 */ /* 0x010fe20008000f00 */
[----:B------:R-:W-:Y:S01]  /*66e0*/  IMAD.U32 R4, RZ, RZ, UR8 ;  /* 0x00000008ff047e24 */ /* 0x000fe2000f8e00ff */
[----:B-----5:R-:W-:Y:S01]  /*66f0*/  MOV R7, UR7 ;  /* 0x0000000700077c02 */ /* 0x020fe20008000f00 */
[----:B------:R-:W-:Y:S01]  /*6700*/  IMAD.U32 R6, RZ, RZ, UR6 ;  /* 0x00000006ff067e24 */ /* 0x000fe2000f8e00ff */
[----:B--2---:R-:W-:Y:S01]  /*6710*/  MOV R11, UR5 ;  /* 0x00000005000b7c02 */ /* 0x004fe20008000f00 */
[----:B------:R-:W-:Y:S02]  /*6720*/  IMAD.U32 R10, RZ, RZ, UR4 ;  /* 0x00000004ff0a7e24 */ /* 0x000fe4000f8e00ff */
[----:B------:R-:W-:Y:S07]  /*6730*/  LEPC R20, `(.L_x_110) ;  /* 0x000000001014794e */ /* 0x000fee0000000000 */
[----:B-1-3--:R-:W-:Y:S05]  /*6740*/  CALL.ABS.NOINC R2 ;  /* 0x0000000002007343 */ /* 0x00afea0003c00000 */
.L_x_110:
[C---:B------:R-:W-:Y:S01]  /*6750*/  SHF.L.U32 R40, R48.reuse, 0x10, RZ ;  /* 0x0000001030287819 */ /* 0x040fe200000006ff */
[----:B------:R-:W-:Y:S05]  /*6760*/  WARPSYNC.ALL ;  /* 0x0000000000007948 */ /* 0x000fea0003800000 */
[----:B------:R-:W-:Y:S01]  /*6770*/  R2UR UR4, R39 ;  /* 0x00000000270472ca */ /* 0x000fe200000e0000 */
[----:B------:R-:W-:Y:S01]  /*6780*/  BSSY.RECONVERGENT B0, `(.L_x_111) ;  /* 0x0000087000007945 */ /* 0x000fe20003800200 */
[----:B------:R-:W-:Y:S02]  /*6790*/  LOP3.LUT R43, R48, 0xffff0000, RZ, 0xc0, !PT ;  /* 0xffff0000302b7812 */ /* 0x000fe400078ec0ff */
[----:B------:R-:W-:Y:S02]  /*67a0*/  SHF.L.U32 R42, R49, 0x10, RZ ;  /* 0x00000010312a7819 */ /* 0x000fe400000006ff */
[----:B------:R-:W-:Y:S02]  /*67b0*/  SHF.L.U32 R45, R51, 0x10, RZ ;  /* 0x00000010332d7819 */ /* 0x000fe400000006ff */
[----:B------:R-:W-:Y:S02]  /*67c0*/  LOP3.LUT R44, R75, 0xffff0000, RZ, 0xc0, !PT ;  /* 0xffff00004b2c7812 */ /* 0x000fe400078ec0ff */
[----:B------:R-:W-:Y:S03]  /*67d0*/  ISETP.NE.AND P0, PT, R98, RZ, PT ;  /* 0x000000ff6200720c */ /* 0x000fe60003f05270 */
[----:B------:R-:W3:Y:S02]  /*67e0*/  LDTM.x32 R4, tmem[UR4] ;  /* 0x00000004000479ee */ /* 0x000ee400082c0000 */
[C---:B---3--:R-:W-:Y:S01]  /*67f0*/  FMUL R0, R38.reuse, R4 ;  /* 0x0000000426007220 */ /* 0x048fe20000400000 */
[C---:B-1----:R-:W-:Y:S01]  /*6800*/  FMUL R2, R38.reuse, R5 ;  /* 0x0000000526027220 */ /* 0x042fe20000400000 */
[C---:B------:R-:W-:Y:S01]  /*6810*/  FMUL R3, R38.reuse, R6 ;  /* 0x0000000626037220 */ /* 0x040fe20000400000 */
[----:B------:R-:W-:Y:S01]  /*6820*/  FMUL R7, R38, R7 ;  /* 0x0000000726077220 */ /* 0x000fe20000400000 */
[----:B------:R-:W-:Y:S01]  /*6830*/  FFMA R0, R41, R40, R0 ;  /* 0x0000002829007223 */ /* 0x000fe20000000000 */
[----:B------:R-:W-:Y:S01]  /*6840*/  LOP3.LUT R40, R49, 0xffff0000, RZ, 0xc0, !PT ;  /* 0xffff000031287812 */ /* 0x000fe200078ec0ff */
[C---:B------:R-:W-:Y:S01]  /*6850*/  FFMA R2, R41.reuse, R43, R2 ;  /* 0x0000002b29027223 */ /* 0x040fe20000000002 */
[C---:B------:R-:W-:Y:S01]  /*6860*/  SHF.L.U32 R43, R50.reuse, 0x10, RZ ;  /* 0x00000010322b7819 */ /* 0x040fe200000006ff */
[C---:B------:R-:W-:Y:S01]  /*6870*/  FFMA R3, R41.reuse, R42, R3 ;  /* 0x0000002a29037223 */ /* 0x040fe20000000003 */
[----:B------:R-:W-:Y:S01]  /*6880*/  LOP3.LUT R42, R50, 0xffff0000, RZ, 0xc0, !PT ;  /* 0xffff0000322a7812 */ /* 0x000fe200078ec0ff */
[----:B------:R-:W-:Y:S01]  /*6890*/  FMUL R4, R38, R8 ;  /* 0x0000000826047220 */ /* 0x000fe20000400000 */
[----:B------:R-:W-:Y:S01]  /*68a0*/  F2FP.BF16.F32.PACK_AB R52, R2, R0 ;  /* 0x000000000234723e */ /* 0x000fe200000010ff */
[----:B------:R-:W-:Y:S01]  /*68b0*/  FFMA R7, R41, R40, R7 ;  /* 0x0000002829077223 */ /* 0x000fe20000000007 */
[----:B------:R-:W-:Y:S01]  /*68c0*/  LOP3.LUT R40, R51, 0xffff0000, RZ, 0xc0, !PT ;  /* 0xffff000033287812 */ /* 0x000fe200078ec0ff */
[C---:B------:R-:W-:Y:S01]  /*68d0*/  FMUL R5, R38.reuse, R9 ;  /* 0x0000000926057220 */ /* 0x040fe20000400000 */
[C---:B------:R-:W-:Y:S01]  /*68e0*/  FMUL R6, R38.reuse, R10 ;  /* 0x0000000a26067220 */ /* 0x040fe20000400000 */
[----:B------:R-:W-:Y:S01]  /*68f0*/  FMUL R11, R38, R11 ;  /* 0x0000000b260b7220 */ /* 0x000fe20000400000 */
[----:B------:R-:W-:Y:S01]  /*6900*/  F2FP.BF16.F32.PACK_AB R53, R7, R3 ;  /* 0x000000030735723e */ /* 0x000fe200000010ff */
[C---:B------:R-:W-:Y:S01]  /*6910*/  FFMA R4, R41.reuse, R43, R4 ;  /* 0x0000002b29047223 */ /* 0x040fe20000000004 */
[C---:B------:R-:W-:Y:S01]  /*6920*/  SHF.L.U32 R43, R56.reuse, 0x10, RZ ;  /* 0x00000010382b7819 */ /* 0x040fe200000006ff */
[----:B------:R-:W-:Y:S01]  /*6930*/  FFMA R5, R41, R42, R5 ;  /* 0x0000002a29057223 */ /* 0x000fe20000000005 */
[----:B------:R-:W-:Y:S01]  /*6940*/  LOP3.LUT R42, R57, 0xffff0000, RZ, 0xc0, !PT ;  /* 0xffff0000392a7812 */ /* 0x000fe200078ec0ff */
[----:B------:R-:W-:Y:S01]  /*6950*/  FFMA R6, R41, R45, R6 ;  /* 0x0000002d29067223 */ /* 0x000fe20000000006 */
[----:B------:R-:W-:Y:S01]  /*6960*/  SHF.L.U32 R45, R57, 0x10, RZ ;  /* 0x00000010392d7819 */ /* 0x000fe200000006ff */
[----:B------:R-:W-:Y:S01]  /*6970*/  FFMA R11, R41, R40, R11 ;  /* 0x00000028290b7223 */ /* 0x000fe2000000000b */
[----:B------:R-:W-:Y:S01]  /*6980*/  LOP3.LUT R40, R56, 0xffff0000, RZ, 0xc0, !PT ;  /* 0xffff000038287812 */ /* 0x000fe200078ec0ff */
[C---:B------:R-:W-:Y:S01]  /*6990*/  FMUL R8, R38.reuse, R12 ;  /* 0x0000000c26087220 */ /* 0x040fe20000400000 */
[----:B------:R-:W-:Y:S01]  /*69a0*/  F2FP.BF16.F32.PACK_AB R54, R5, R4 ;  /* 0x000000040536723e */ /* 0x000fe200000010ff */
[C---:B------:R-:W-:Y:S01]  /*69b0*/  FMUL R9, R38.reuse, R13 ;  /* 0x0000000d26097220 */ /* 0x040fe20000400000 */
[----:B------:R-:W-:Y:S01]  /*69c0*/  F2FP.BF16.F32.PACK_AB R55, R11, R6 ;  /* 0x000000060b37723e */ /* 0x000fe200000010ff */
[C---:B------:R-:W-:Y:S01]  /*69d0*/  FMUL R10, R38.reuse, R14 ;  /* 0x0000000e260a7220 */ /* 0x040fe20000400000 */
[----:B------:R-:W-:Y:S01]  /*69e0*/  FMUL R15, R38, R15 ;  /* 0x0000000f260f7220 */ /* 0x000fe20000400000 */
[----:B------:R-:W-:Y:S01]  /*69f0*/  FFMA R8, R41, R43, R8 ;  /* 0x0000002b29087223 */ /* 0x000fe20000000008 */
[----:B------:R-:W-:Y:S01]  /*6a00*/  SHF.L.U32 R43, R59, 0x10, RZ ;  /* 0x000000103b2b7819 */ /* 0x000fe200000006ff */
[C---:B------:R-:W-:Y:S01]  /*6a10*/  FFMA R9, R41.reuse, R40, R9 ;  /* 0x0000002829097223 */ /* 0x040fe20000000009 */
[C---:B------:R-:W-:Y:S01]  /*6a20*/  SHF.L.U32 R40, R58.reuse, 0x10, RZ ;  /* 0x000000103a287819 */ /* 0x040fe200000006ff */
        /* <DEDUP_REMOVED lines=8> */
[----:B------:R-:W-:Y:S01]  /*6ab0*/  FMUL R14, R38, R18 ;  /* 0x00000012260e7220 */ /* 0x000fe20000400000 */
[----:B------:R-:W-:Y:S01]  /*6ac0*/  FFMA R12, R41, R40, R12 ;  /* 0x00000028290c7223 */ /* 0x000fe2000000000c */
[----:B------:R-:W-:Y:S01]  /*6ad0*/  LOP3.LUT R40, R59, 0xffff0000, RZ, 0xc0, !PT ;  /* 0xffff00003b287812 */ /* 0x000fe200078ec0ff */
[C---:B------:R-:W-:Y:S01]  /*6ae0*/  FFMA R13, R41.reuse, R42, R13 ;  /* 0x0000002a290d7223 */ /* 0x040fe2000000000d */
[----:B------:R-:W-:Y:S01]  /*6af0*/  LOP3.LUT R42, R64, 0xffff0000, RZ, 0xc0, !PT ;  /* 0xffff0000402a7812 */ /* 0x000fe200078ec0ff */
[----:B------:R-:W-:Y:S01]  /*6b00*/  FMUL R19, R38, R19 ;  /* 0x0000001326137220 */ /* 0x000fe20000400000 */
[----:B------:R-:W-:Y:S01]  /*6b10*/  FFMA R14, R41, R43, R14 ;  /* 0x0000002b290e7223 */ /* 0x000fe2000000000e */
[----:B------:R-:W-:Y:S01]  /*6b20*/  SHF.L.U32 R43, R64, 0x10, RZ ;  /* 0x00000010402b7819 */ /* 0x000fe200000006ff */
[----:B------:R1:W-:Y:S01]  /*6b30*/  STS.128 [R82], R52 ;  /* 0x0000003452007388 */ /* 0x0003e20000000c00 */
[----:B------:R-:W-:Y:S01]  /*6b40*/  F2FP.BF16.F32.PACK_AB R62, R13, R12 ;  /* 0x0000000c0d3e723e */ /* 0x000fe200000010ff */
[C---:B------:R-:W-:Y:S01]  /*6b50*/  FMUL R16, R38.reuse, R20 ;  /* 0x0000001426107220 */ /* 0x040fe20000400000 */
        /* <DEDUP_REMOVED lines=8> */
[C---:B------:R-:W-:Y:S01]  /*6be0*/  FFMA R17, R41.reuse, R42, R17 ;  /* 0x0000002a29117223 */ /* 0x040fe20000000011 */
[----:B------:R-:W-:Y:S01]  /*6bf0*/  FFMA R18, R41, R45, R18 ;  /* 0x0000002d29127223 */ /* 0x000fe20000000012 */
[----:B------:R1:W-:Y:S01]  /*6c00*/  STS.128 [R83+0x10], R60 ;  /* 0x0000103c53007388 */ /* 0x0003e20000000c00 */
[----:B------:R-:W-:Y:S01]  /*6c10*/  SHF.L.U32 R45, R67, 0x10, RZ ;  /* 0x00000010432d7819 */ /* 0x000fe200000006ff */
[----:B------:R-:W-:Y:S01]  /*6c20*/  FFMA R23, R41, R40, R23 ;  /* 0x0000002829177223 */ /* 0x000fe20000000017 */
[----:B------:R-:W-:Y:S01]  /*6c30*/  LOP3.LUT R40, R66, 0xffff0000, RZ, 0xc0, !PT ;  /* 0xffff000042287812 */ /* 0x000fe200078ec0ff */
[C---:B------:R-:W-:Y:S01]  /*6c40*/  FMUL R20, R38.reuse, R24 ;  /* 0x0000001826147220 */ /* 0x040fe20000400000 */
[----:B------:R-:W-:Y:S01]  /*6c50*/  LOP3.LUT R42, R67, 0xffff0000, RZ, 0xc0, !PT ;  /* 0xffff0000432a7812 */ /* 0x000fe200078ec0ff */
[C---:B------:R-:W-:Y:S01]  /*6c60*/  FMUL R21, R38.reuse, R25 ;  /* 0x0000001926157220 */ /* 0x040fe20000400000 */
[----:B------:R-:W-:Y:S01]  /*6c70*/  F2FP.BF16.F32.PACK_AB R68, R17, R16 ;  /* 0x000000101144723e */ /* 0x000fe200000010ff */
[C---:B------:R-:W-:Y:S01]  /*6c80*/  FMUL R22, R38.reuse, R26 ;  /* 0x0000001a26167220 */ /* 0x040fe20000400000 */
[----:B------:R-:W-:Y:S01]  /*6c90*/  FMUL R27, R38, R27 ;  /* 0x0000001b261b7220 */ /* 0x000fe20000400000 */
[C---:B------:R-:W-:Y:S01]  /*6ca0*/  FFMA R20, R41.reuse, R43, R20 ;  /* 0x0000002b29147223 */ /* 0x040fe20000000014 */
[C---:B------:R-:W-:Y:S01]  /*6cb0*/  FFMA R21, R41.reuse, R40, R21 ;  /* 0x0000002829157223 */ /* 0x040fe20000000015 */
[C---:B------:R-:W-:Y:S01]  /*6cc0*/  FFMA R22, R41.reuse, R45, R22 ;  /* 0x0000002d29167223 */ /* 0x040fe20000000016 */
[----:B------:R-:W-:Y:S01]  /*6cd0*/  FFMA R27, R41, R42, R27 ;  /* 0x0000002a291b7223 */ /* 0x000fe2000000001b */
[----:B------:R-:W-:Y:S01]  /*6ce0*/  SHF.L.U32 R40, R72, 0x10, RZ ;  /* 0x0000001048287819 */ /* 0x000fe200000006ff */
[----:B------:R-:W-:Y:S01]  /*6cf0*/  FMUL R24, R38, R28 ;  /* 0x0000001c26187220 */ /* 0x000fe20000400000 */
[----:B------:R-:W-:Y:S01]  /*6d00*/  LOP3.LUT R42, R72, 0xffff0000, RZ, 0xc0, !PT ;  /* 0xffff0000482a7812 */ /* 0x000fe200078ec0ff */
[C---:B------:R-:W-:Y:S01]  /*6d10*/  FMUL R25, R38.reuse, R29 ;  /* 0x0000001d26197220 */ /* 0x040fe20000400000 */
[----:B------:R-:W-:Y:S01]  /*6d20*/  SHF.L.U32 R43, R73, 0x10, RZ ;  /* 0x00000010492b7819 */ /* 0x000fe200000006ff */
[C---:B------:R-:W-:Y:S01]  /*6d30*/  FMUL R26, R38.reuse, R30 ;  /* 0x0000001e261a7220 */ /* 0x040fe20000400000 */
[C---:B------:R-:W-:Y:S01]  /*6d40*/  FFMA R24, R41.reuse, R40, R24 ;  /* 0x0000002829187223 */ /* 0x040fe20000000018 */
[----:B------:R-:W-:Y:S01]  /*6d50*/  FFMA R25, R41, R42, R25 ;  /* 0x0000002a29197223 */ /* 0x000fe20000000019 */
[----:B------:R-:W-:Y:S01]  /*6d60*/  LOP3.LUT R40, R73, 0xffff0000, RZ, 0xc0, !PT ;  /* 0xffff000049287812 */ /* 0x000fe200078ec0ff */
[----:B------:R-:W-:Y:S01]  /*6d70*/  FFMA R26, R41, R43, R26 ;  /* 0x0000002b291a7223 */ /* 0x000fe2000000001a */
[----:B------:R-:W-:Y:S01]  /*6d80*/  FMUL R31, R38, R31 ;  /* 0x0000001f261f7220 */ /* 0x000fe20000400000 */
[----:B------:R-:W-:Y:S01]  /*6d90*/  SHF.L.U32 R43, R74, 0x10, RZ ;  /* 0x000000104a2b7819 */ /* 0x000fe200000006ff */
[----:B------:R-:W-:Y:S01]  /*6da0*/  FMUL R28, R38, R32 ;  /* 0x00000020261c7220 */ /* 0x000fe20000400000 */
[----:B------:R-:W-:Y:S01]  /*6db0*/  LOP3.LUT R42, R74, 0xffff0000, RZ, 0xc0, !PT ;  /* 0xffff00004a2a7812 */ /* 0x000fe200078ec0ff */
[C---:B------:R-:W-:Y:S01]  /*6dc0*/  FMUL R29, R38.reuse, R33 ;  /* 0x00000021261d7220 */ /* 0x040fe20000400000 */
[----:B------:R-:W-:Y:S01]  /*6dd0*/  SHF.L.U32 R45, R75, 0x10, RZ ;  /* 0x000000104b2d7819 */ /* 0x000fe200000006ff */
[C---:B------:R-:W-:Y:S01]  /*6de0*/  FMUL R30, R38.reuse, R34 ;  /* 0x00000022261e7220 */ /* 0x040fe20000400000 */
[----:B------:R-:W-:Y:S01]  /*6df0*/  FFMA R31, R41, R40, R31 ;  /* 0x00000028291f7223 */ /* 0x000fe2000000001f */
[----:B------:R-:W-:Y:S01]  /*6e00*/  FMUL R35, R38, R35 ;  /* 0x0000002326237220 */ /* 0x000fe20000400000 */
[----:B------:R-:W-:Y:S01]  /*6e10*/  F2FP.BF16.F32.PACK_AB R69, R23, R18 ;  /* 0x000000121745723e */ /* 0x000fe200000010ff */
[----:B------:R-:W-:Y:S01]  /*6e20*/  FFMA R28, R41, R43, R28 ;  /* 0x0000002b291c7223 */ /* 0x000fe2000000001c */
[----:B------:R-:W-:Y:S01]  /*6e30*/  F2FP.BF16.F32.PACK_AB R70, R21, R20 ;  /* 0x000000141546723e */ /* 0x000fe200000010ff */
[----:B------:R-:W-:Y:S01]  /*6e40*/  FFMA R29, R41, R42, R29 ;  /* 0x0000002a291d7223 */ /* 0x000fe2000000001d */
[----:B------:R-:W-:Y:S01]  /*6e50*/  F2FP.BF16.F32.PACK_AB R71, R27, R22 ;  /* 0x000000161b47723e */ /* 0x000fe200000010ff */
[C---:B------:R-:W-:Y:S01]  /*6e60*/  FFMA R30, R41.reuse, R45, R30 ;  /* 0x0000002d291e7223 */ /* 0x040fe2000000001e */
[----:B------:R-:W-:Y:S01]  /*6e70*/  FFMA R35, R41, R44, R35 ;  /* 0x0000002c29237223 */ /* 0x000fe20000000023 */
[----:B------:R-:W-:Y:S02]  /*6e80*/  F2FP.BF16.F32.PACK_AB R104, R25, R24 ;  /* 0x000000181968723e */ /* 0x000fe400000010ff */
[----:B------:R1:W-:Y:S01]  /*6e90*/  STS.128 [R47+0x20], R68 ;  /* 0x000020442f007388 */ /* 0x0003e20000000c00 */
[----:B------:R-:W-:Y:S02]  /*6ea0*/  F2FP.BF16.F32.PACK_AB R105, R31, R26 ;  /* 0x0000001a1f69723e */ /* 0x000fe400000010ff */
[----:B------:R-:W-:Y:S02]  /*6eb0*/  F2FP.BF16.F32.PACK_AB R106, R29, R28 ;  /* 0x0000001c1d6a723e */ /* 0x000fe400000010ff */
[----:B------:R-:W-:Y:S05]  /*6ec0*/  F2FP.BF16.F32.PACK_AB R107, R35, R30 ;  /* 0x0000001e236b723e */ /* 0x000fea00000010ff */
[----:B------:R1:W-:Y:S01]  /*6ed0*/  STS.128 [R46+0x10], R104 ;  /* 0x000010682e007388 */ /* 0x0003e20000000c00 */
[----:B------:R-:W-:Y:S01]  /*6ee0*/  @!PT LDS RZ, [RZ] ;  /* 0x00000000fffff984 */ /* 0x000fe20000000800 */
[----:B------:R-:W-:Y:S01]  /*6ef0*/  @!PT LDS RZ, [RZ] ;  /* 0x00000000fffff984 */ /* 0x000fe20000000800 */
[----:B------:R-:W-:Y:S01]  /*6f00*/  @!PT LDS RZ, [RZ] ;  /* 0x00000000fffff984 */ /* 0x000fe20000000800 */
[----:B------:R-:W-:Y:S01]  /*6f10*/  @!PT LDS RZ, [RZ] ;  /* 0x00000000fffff984 */ /* 0x000fe20000000800 */
[----:B------:R3:W-:Y:S07]  /*6f20*/  MEMBAR.ALL.CTA ;  /* 0x0000000000007992 */ /* 0x0007ee0000008000 */
[----:B---3--:R-:W3:Y:S02]  /*6f30*/  FENCE.VIEW.ASYNC.S ;  /* 0x00000000000073c6 */ /* 0x008ee40000000000 */
[----:B---3--:R-:W-:Y:S06]  /*6f40*/  BAR.SYNC.DEFER_BLOCKING 0x1, 0x80 ;  /* 0x0042000000007b1d */ /* 0x008fec0000010000 */
[----:B------:R-:W-:Y:S05]  /*6f50*/  @P0 BRA `(.L_x_112) ;  /* 0x0000000000240947 */ /* 0x000fea0003800000 */
[----:B------:R-:W3:Y:S01]  /*6f60*/  LDCU.64 UR6, c[0x0][0x348] ;  /* 0x00006900ff0677ac */ /* 0x000ee20008000a00 */
[----:B------:R-:W-:Y:S01]  /*6f70*/  R2UR UR5, R108 ;  /* 0x000000006c0572ca */ /* 0x000fe200000e0000 */
[----:B------:R-:W-:Y:S11]  /*6f80*/  UMOV UR51, UR36 ;  /* 0x0000002400337c82 */ /* 0x000ff60008000000 */
[----:B------:R-:W-:Y:S01]  /*6f90*/  @!UPT UIADD3 URZ, UPT, UPT, URZ, URZ, URZ ;  /* 0x000000fffffff290 */ /* 0x000fe2000fffe0ff */
[----:B------:R-:W-:Y:S02]  /*6fa0*/  UIADD3 UR48, UPT, UPT, UR47, 0x200, UR5 ;  /* 0x000002002f307890 */ /* 0x000fe4000fffe005 */
[----:B---3--:R-:W-:Y:S04]  /*6fb0*/  UIADD3 UR4, UP0, UPT, UR6, 0x680, URZ ;  /* 0x0000068006047890 */ /* 0x008fe8000ff1e0ff */
[----:B------:R-:W-:Y:S09]  /*6fc0*/  UIADD3.X UR5, UPT, UPT, URZ, UR7, URZ, UP0, !UPT ;  /* 0x00000007ff057290 */ /* 0x000ff200087fe4ff */
[----:B------:R3:W-:Y:S02]  /*6fd0*/  UTMASTG.3D [UR48], [UR4] ;  /* 0x00000030040073b5 */ /* 0x0007e40008010000 */
[----:B---3--:R0:W-:Y:S02]  /*6fe0*/  UTMACMDFLUSH ;  /* 0x00000000000079b7 */ /* 0x0081e40000000000 */
.L_x_112:
[----:B------:R-:W-:Y:S05]  /*6ff0*/  BSYNC.RECONVERGENT B0 ;  /* 0x0000000000007941 */ /* 0x000fea0003800200 */
.L_x_111:
[----:B------:R-:W-:Y:S01]  /*7000*/  UIADD3 UR44, UPT, UPT, UR46, 0x1, URZ ;  /* 0x000000012e2c7890 */ /* 0x000fe2000fffe0ff */
[----:B------:R-:W-:Y:S03]  /*7010*/  BSSY.RECONVERGENT B0, `(.L_x_113) ;  /* 0x0000005000007945 */ /* 0x000fe60003800200 */
[----:B------:R-:W-:Y:S04]  /*7020*/  UISETP.NE.AND UP0, UPT, UR44, 0x3, UPT ;  /* 0x000000032c00788c */ /* 0x000fe8000bf05270 */
[----:B------:R-:W-:Y:S01]  /*7030*/  USEL UR45, UR44, URZ, UP0 ;  /* 0x000000ff2c2d7287 */ /* 0x000fe20008000000 */
[----:B------:R-:W-:Y:S11]  /*7040*/  @P0 BRA `(.L_x_114) ;  /* 0x0000000000040947 */ /* 0x000ff60003800000 */
[----:B------:R-:W-:Y:S04]  /*7050*/  DEPBAR.LE SB0, 0x1 ;  /* 0x000080400000791a */ /* 0x000fe80000000000 */
.L_x_114:
[----:B------:R-:W-:Y:S05]  /*7060*/  BSYNC.RECONVERGENT B0 ;  /* 0x0000000000007941 */ /* 0x000fea0003800200 */
.L_x_113:
[----:B------:R-:W-:Y:S01]  /*7070*/  BAR.SYNC.DEFER_BLOCKING 0x1, 0x80 ;  /* 0x0042000000007b1d */ /* 0x000fe20000010000 */
[----:B------:R-:W-:Y:S01]  /*7080*/  ISETP.NE.AND P1, PT, R102, RZ, PT ;  /* 0x000000ff6600720c */ /* 0x000fe20003f25270 */
[----:B------:R-:W-:Y:S01]  /*7090*/  UISETP.NE.AND UP0, UPT, UR53, URZ, UPT ;  /* 0x000000ff3500728c */ /* 0x000fe2000bf05270 */
[----:B------:R-:W-:Y:S11]  /*70a0*/  LEA R3, R110, UR47, 0x3 ;  /* 0x0000002f6e037c11 */ /* 0x000ff6000f8e18ff */
[----:B------:R-:W-:Y:S01]  /*70b0*/  @P1 SHF.L.U32 R4, R109, 0x1f, RZ ;  /* 0x0000001f6d041819 */ /* 0x000fe200000006ff */
[----:B------:R-:W-:Y:S06]  /*70c0*/  BRA.U !UP0, `(.L_x_115) ;  /* 0x0000000108247547 */ /* 0x000fec000b800000 */
[----:B------:R-:W3:Y:S01]  /*70d0*/  S2R R0, SR_CgaCtaId ;  /* 0x0000000000007919 */ /* 0x000ee20000008800 */
[----:B------:R-:W-:Y:S01]  /*70e0*/  IMAD.U32 R2, RZ, RZ, UR52 ;  /* 0x00000034ff027e24 */ /* 0x000fe2000f8e00ff */
[----:B------:R-:W-:Y:S04]  /*70f0*/  UIADD3 UR4, UPT, UPT, UR52, 0x1, URZ ;  /* 0x0000000134047890 */ /* 0x000fe8000fffe0ff */
[----:B------:R-:W-:Y:S01]  /*7100*/  @P1 LEA R2, R2, UR47, 0x3 ;  /* 0x0000002f02021c11 */ /* 0x000fe2000f8e18ff */
[----:B------:R-:W-:Y:S04]  /*7110*/  UISETP.NE.AND UP0, UPT, UR4, 0x3, UPT ;  /* 0x000000030400788c */ /* 0x000fe8000bf05270 */
[----:B------:R-:W-:Y:S01]  /*7120*/  @P1 VIADD R5, R2, 0x48 ;  /* 0x0000004802051836 */ /* 0x000fe20000000000 */
[----:B------:R-:W-:Y:S04]  /*7130*/  USEL UR52, UR4, URZ, UP0 ;  /* 0x000000ff04347287 */ /* 0x000fe80008000000 */
[----:B---3--:R-:W-:Y:S04]  /*7140*/  @P1 PRMT R0, R0, 0x654, R5 ;  /* 0x0000065400001816 */ /* 0x008fe80000000005 */
[----:B------:R3:W-:Y:S04]  /*7150*/  @P1 SYNCS.ARRIVE.TRANS64.RED.A1T0 RZ, [R0+URZ], RZ ;  /* 0x000000ff00ff19a7 */ /* 0x0007e800081004ff */
.L_x_115:
[----:B------:R-:W4:Y:S01]  /*7160*/  @P1 SYNCS.PHASECHK.TRANS64.TRYWAIT P0, [R3+URZ+0x30], R4 ;  /* 0x00003004030015a7 */ /* 0x000f2200080011ff */
[----:B------:R-:W-:Y:S01]  /*7170*/  BSSY B1, `(.L_x_116) ;  /* 0x0000015000017945 */ /* 0x000fe20003800000 */
[----:B----4-:R-:W-:Y:S03]  /*7180*/  @P1 SEL R103, RZ, 0x1, !P0 ;  /* 0x00000001ff671807 */ /* 0x010fe60004000000 */
[----:B------:R-:W-:Y:S05]  /*7190*/  @!P1 BRA `(.L_x_117) ;  /* 0x0000000000489947 */ /* 0x000fea0003800000 */
[----:B------:R-:W-:Y:S01]  /*71a0*/  ISETP.NE.AND P1, PT, R111, RZ, PT ;  /* 0x000000ff6f00720c */ /* 0x000fe20003f25270 */
[----:B------:R-:W-:Y:S01]  /*71b0*/  BSSY B0, `(.L_x_118) ;  /* 0x000000a000007945 */ /* 0x000fe20003800000 */
[----:B------:R-:W-:Y:S11]  /*71c0*/  ISETP.NE.AND P0, PT, R103, RZ, PT ;  /* 0x000000ff6700720c */ /* 0x000ff60003f05270 */
[----:B------:R-:W-:Y:S04]  /*71d0*/  @P1 IMAD R110, R110, 0x2000, R97 ;  /* 0x000020006e6e1824 */ /* 0x000fe800078e0261 */
[----:B------:R-:W-:Y:S01]  /*71e0*/  @P1 IMAD.IADD R5, R81, 0x1, R110 ;  /* 0x0000000151051824 */ /* 0x000fe200078e026e */
[----:B------:R-:W-:Y:S03]  /*71f0*/  @P1 IADD3 R2, PT, PT, R80, R110, RZ ;  /* 0x0000006e50021210 */ /* 0x000fe60007ffe0ff */
[----:B---3--:R-:W-:Y:S01]  /*7200*/  @P1 IMAD.IADD R0, R96, 0x1, R5 ;  /* 0x0000000160001824 */ /* 0x008fe200078e0205 */
[----:B------:R-:W-:Y:S06]  /*7210*/  @P0 BRA `(.L_x_119) ;  /* 0x00000000000c0947 */ /* 0x000fec0003800000 */
[----:B------:R-:W-:Y:S04]  /*7220*/  SHF.L.U32 R4, R109, 0x1f, RZ ;  /* 0x0000001f6d047819 */ /* 0x000fe800000006ff */
[----:B------:R-:W3:Y:S02]  /*7230*/  SYNCS.PHASECHK.TRANS64.TRYWAIT P0, [R3+URZ+0x30], R4 ;  /* 0x00003004030075a7 */ /* 0x000ee400080011ff */
[----:B---3--:R-:W-:Y:S05]  /*7240*/  @!P0 BRA `(.L_x_120) ;  /* 0x0000001800788947 */ /* 0x008fea0003800000 */
.L_x_119:
[----:B------:R-:W-:Y:S05]  /*7250*/  BSYNC B0 ;  /* 0x0000000000007941 */ /* 0x000fea0003800000 */
.L_x_118:
[----:B------:R-:W-:Y:S11]  /*7260*/  ISETP.NE.AND P0, PT, R111, RZ, PT ;  /* 0x000000ff6f00720c */ /* 0x000ff60003f05270 */
[----:B------:R-:W-:Y:S02]  /*7270*/  @!UPT UIADD3 URZ, UPT, UPT, URZ, URZ, URZ ;  /* 0x000000fffffff290 */ /* 0x000fe4000fffe0ff */
[----:B------:R4:W1:Y:S04]  /*7280*/  @P0 LDS.128 R48, [R110] ;  /* 0x000000006e300984 */ /* 0x0008680000000c00 */
[----:B------:R4:W1:Y:S04]  /*7290*/  @P0 LDS.128 R64, [R2+0x20] ;  /* 0x0000200002400984 */ /* 0x0008680000000c00 */
[----:B------:R4:W1:Y:S04]  /*72a0*/  @P0 LDS.128 R56, [R5+0x10] ;  /* 0x0000100005380984 */ /* 0x0008680000000c00 */
[----:B------:R4:W1:Y:S02]  /*72b0*/  @P0 LDS.128 R72, [R0+0x10] ;  /* 0x0000100000480984 */ /* 0x0008640000000c00 */
.L_x_117:
[----:B------:R-:W-:Y:S05]  /*72c0*/  BSYNC B1 ;  /* 0x0000000000017941 */ /* 0x000fea0003800000 */
.L_x_116:
[----:B---34-:R-:W-:Y:S05]  /*72d0*/  VIADD R0, R39, 0x20 ;  /* 0x0000002027007836 */ /* 0x018fea0000000000 */
[----:B------:R-:W-:Y:S04]  /*72e0*/  SHF.R.U32.HI R0, RZ, 0x15, R0 ;  /* 0x00000015ff007819 */ /* 0x000fe80000011600 */
[----:B------:R-:W-:Y:S11]  /*72f0*/  LOP3.LUT P0, RZ, R0, 0x3, R85, 0x48, !PT ;  /* 0x0000000300ff7812 */ /* 0x000ff60007804855 */
[----:B------:R-:W-:Y:S02]  /*7300*/  @!UPT UIADD3 URZ, UPT, UPT, URZ, URZ, URZ ;  /* 0x000000fffffff290 */ /* 0x000fe4000fffe0ff */
[----:B------:R-:W-:Y:S05]  /*7310*/  @!P0 BRA `(.L_x_121) ;  /* 0x0000000000408947 */ /* 0x000fea0003800000 */
[----:B------:R-:W3:Y:S01]  /*7320*/  LDCU.64 UR8, c[0x4][0x70] ;  /* 0x01000e00ff0877ac */ /* 0x000ee20008000a00 */
[----:B------:R-:W-:Y:S01]  /*7330*/  MOV R3, 0x0 ;  /* 0x0000000000037802 */ /* 0x000fe20000000f00 */
[----:B------:R-:W-:Y:S02]  /*7340*/  HFMA2 R12, -RZ, RZ, 0, 5.9604644775390625e-08 ;  /* 0x00000001ff0c7431 */ /* 0x000fe400000001ff */
[----:B------:R-:W-:Y:S02]  /*7350*/  IMAD.MOV.U32 R8, RZ, RZ, 0x192 ;  /* 0x00000192ff087424 */ /* 0x000fe400078e00ff */
[----:B------:R-:W-:Y:S01]  /*7360*/  IMAD.MOV.U32 R13, RZ, RZ, RZ ;  /* 0x000000ffff0d7224 */ /* 0x000fe200078e00ff */
[----:B------:R-:W4:Y:S01]  /*7370*/  LDCU.64 UR6, c[0x4][0x78] ;  /* 0x01000f00ff0677ac */ /* 0x000f220008000a00 */
[----:B------:R-:W1:Y:S01]  /*7380*/  LDC.64 R2, c[0x4][R3] ;  /* 0x0100000003027b82 */ /* 0x000e620000000a00 */
[----:B------:R-:W5:Y:S01]  /*7390*/  LDCU.64 UR4, c[0x4][0x10] ;  /* 0x01000200ff0477ac */ /* 0x000f620008000a00 */
[----:B---3--:R-:W-:Y:S01]  /*73a0*/  MOV R5, UR9 ;  /* 0x0000000900057c02 */ /* 0x008fe20008000f00 */
[----:B------:R-:W-:Y:S01]  /*73b0*/  IMAD.U32 R4, RZ, RZ, UR8 ;  /* 0x00000008ff047e24 */ /* 0x000fe2000f8e00ff */
[----:B----4-:R-:W-:Y:S01]  /*73c0*/  MOV R7, UR7 ;  /* 0x0000000700077c02 */ /* 0x010fe20008000f00 */
[----:B------:R-:W-:Y:S01]  /*73d0*/  IMAD.U32 R6, RZ, RZ, UR6 ;  /* 0x00000006ff067e24 */ /* 0x000fe2000f8e00ff */
[----:B-----5:R-:W-:Y:S01]  /*73e0*/  MOV R11, UR5 ;  /* 0x00000005000b7c02 */ /* 0x020fe20008000f00 */
[----:B------:R-:W-:Y:S02]  /*73f0*/  IMAD.U32 R10, RZ, RZ, UR4 ;  /* 0x00000004ff0a7e24 */ /* 0x000fe4000f8e00ff */
[----:B------:R-:W-:Y:S07]  /*7400*/  LEPC R20, `(.L_x_121) ;  /* 0x000000001014794e */ /* 0x000fee0000000000 */
[----:B-12---:R-:W-:Y:S05]  /*7410*/  CALL.ABS.NOINC R2 ;  /* 0x0000000002007343 */ /* 0x006fea0003c00000 */
.L_x_121:
[----:B------:R-:W-:Y:S01]  /*7420*/  ISETP.NE.AND P0, PT, R98, RZ, PT ;  /* 0x000000ff6200720c */ /* 0x000fe20003f05270 */
[----:B------:R-:W-:Y:S05]  /*7430*/  WARPSYNC.ALL ;  /* 0x0000000000007948 */ /* 0x000fea0003800000 */
[----:B------:R-:W-:Y:S01]  /*7440*/  R2UR UR4, R39 ;  /* 0x00000000270472ca */ /* 0x000fe200000e0000 */
[----:B------:R-:W-:Y:S01]  /*7450*/  BSSY.RECONVERGENT B0, `(.L_x_122) ;  /* 0x0000090000007945 */ /* 0x000fe20003800200 */
[C---:B-1----:R-:W-:Y:S02]  /*7460*/  SHF.L.U32 R40, R48.reuse, 0x10, RZ ;  /* 0x0000001030287819 */ /* 0x042fe400000006ff */
[----:B------:R-:W-:Y:S02]  /*7470*/  LOP3.LUT R42, R48, 0xffff0000, RZ, 0xc0, !PT ;  /* 0xffff0000302a7812 */ /* 0x000fe400078ec0ff */
[C---:B------:R-:W-:Y:S02]  /*7480*/  SHF.L.U32 R43, R49.reuse, 0x10, RZ ;  /* 0x00000010312b7819 */ /* 0x040fe400000006ff */
[----:B------:R-:W-:Y:S02]  /*7490*/  LOP3.LUT R44, R49, 0xffff0000, RZ, 0xc0, !PT ;  /* 0xffff0000312c7812 */ /* 0x000fe400078ec0ff */
[C---:B------:R-:W-:Y:S02]  /*74a0*/  SHF.L.U32 R45, R50.reuse, 0x10, RZ ;  /* 0x00000010322d7819 */ /* 0x040fe400000006ff */
[----:B--2---:R-:W-:Y:S01]  /*74b0*/  LOP3.LUT R46, R50, 0xffff0000, RZ, 0xc0, !PT ;  /* 0xffff0000322e7812 */ /* 0x004fe200078ec0ff */
[----:B------:R-:W1:Y:S01]  /*74c0*/  LDTM.x32 R4, tmem[UR4+0x20] ;  /* 0x00002004000479ee */ /* 0x000e6200082c0000 */
[C---:B------:R-:W-:Y:S01]  /*74d0*/  SHF.L.U32 R47, R51.reuse, 0x10, RZ ;  /* 0x00000010332f7819 */ /* 0x040fe200000006ff */
[----:B------:R-:W-:Y:S01]  /*74e0*/  USHF.L.U32 UR4, UR45, 0xd, URZ ;  /* 0x0000000d2d047899 */ /* 0x000fe200080006ff */
[----:B------:R-:W-:Y:S01]  /*74f0*/  LOP3.LUT R48, R51, 0xffff0000, RZ, 0xc0, !PT ;  /* 0xffff000033307812 */ /* 0x000fe200078ec0ff */
[----:B------:R-:W-:Y:S01]  /*7500*/  NOP ;  /* 0x0000000000007918 */ /* 0x000fe20000000000 */
[C---:B------:R-:W-:Y:S02]  /*7510*/  SHF.L.U32 R49, R56.reuse, 0x10, RZ ;  /* 0x0000001038317819 */ /* 0x040fe400000006ff */
[----:B------:R-:W-:Y:S02]  /*7520*/  LOP3.LUT R51, R56, 0xffff0000, RZ, 0xc0, !PT ;  /* 0xffff000038337812 */ /* 0x000fe400078ec0ff */
[C---:B------:R-:W-:Y:S02]  /*7530*/  SHF.L.U32 R50, R57.reuse, 0x10, RZ ;  /* 0x0000001039327819 */ /* 0x040fe400000006ff */
[----:B------:R-:W-:Y:S02]  /*7540*/  LOP3.LUT R52, R57, 0xffff0000, RZ, 0xc0, !PT ;  /* 0xffff000039347812 */ /* 0x000fe400078ec0ff */
[----:B------:R-:W-:Y:S02]  /*7550*/  IADD3 R116, PT, PT, R97, UR4, RZ ;  /* 0x0000000461747c10 */ /* 0x000fe4000fffe0ff */
[C---:B------:R-:W-:Y:S02]  /*7560*/  SHF.L.U32 R53, R58.reuse, 0x10, RZ ;  /* 0x000000103a357819 */ /* 0x040fe400000006ff */
[----:B------:R-:W-:Y:S02]  /*7570*/  LOP3.LUT R54, R58, 0xffff0000, RZ, 0xc0, !PT ;  /* 0xffff00003a367812 */ /* 0x000fe400078ec0ff */
[----:B------:R-:W-:Y:S02]  /*7580*/  SHF.L.U32 R55, R59, 0x10, RZ ;  /* 0x000000103b377819 */ /* 0x000fe400000006ff */
[----:B------:R-:W-:Y:S02]  /*7590*/  IADD3 R89, PT, PT, R89, 0xb0, RZ ;  /* 0x000000b059597810 */ /* 0x000fe40007ffe0ff */
[----:B------:R-:W-:Y:S01]  /*75a0*/  LOP3.LUT R56, R59, 0xffff0000, RZ, 0xc0, !PT ;  /* 0xffff00003b387812 */ /* 0x000fe200078ec0ff */
[C---:B-1----:R-:W-:Y:S01]  /*75b0*/  FMUL R4, R38.reuse, R4 ;  /* 0x0000000426047220 */ /* 0x042fe20000400000 */
[----:B------:R-:W-:Y:S01]  /*75c0*/  IADD3 R103, PT, PT, R81, R116, RZ ;  /* 0x0000007451677210 */ /* 0x000fe20007ffe0ff */
[----:B------:R-:W-:Y:S01]  /*75d0*/  FMUL R5, R38, R5 ;  /* 0x0000000526057220 */ /* 0x000fe20000400000 */
[----:B------:R-:W-:Y:S01]  /*75e0*/  SHF.L.U32 R57, R64, 0x10, RZ ;  /* 0x0000001040397819 */ /* 0x000fe200000006ff */
[----:B------:R-:W-:Y:S01]  /*75f0*/  FMUL R6, R38, R6 ;  /* 0x0000000626067220 */ /* 0x000fe20000400000 */
[----:B------:R-:W-:Y:S01]  /*7600*/  IADD3 R116, PT, PT, R80, R116, RZ ;  /* 0x0000007450747210 */ /* 0x000fe20007ffe0ff */
[----:B------:R-:W-:Y:S01]  /*7610*/  FMUL R7, R38, R7 ;  /* 0x0000000726077220 */ /* 0x000fe20000400000 */
[----:B------:R-:W-:Y:S01]  /*7620*/  LOP3.LUT R58, R64, 0xffff0000, RZ, 0xc0, !PT ;  /* 0xffff0000403a7812 */ /* 0x000fe200078ec0ff */
[----:B------:R-:W-:Y:S01]  /*7630*/  FFMA R4, R41, R40, R4 ;  /* 0x0000002829047223 */ /* 0x000fe20000000004 */
[----:B------:R-:W-:Y:S01]  /*7640*/  SHF.L.U32 R59, R65, 0x10, RZ ;  /* 0x00000010413b7819 */ /* 0x000fe200000006ff */
[C---:B------:R-:W-:Y:S01]  /*7650*/  FMUL R8, R38.reuse, R8 ;  /* 0x0000000826087220 */ /* 0x040fe20000400000 */
[----:B------:R-:W-:Y:S01]  /*7660*/  LOP3.LUT R89, R89, 0xfefffff8, RZ, 0xc0, !PT ;  /* 0xfefffff859597812 */ /* 0x000fe200078ec0ff */
[----:B------:R-:W-:Y:S01]  /*7670*/  FFMA R5, R41, R42, R5 ;  /* 0x0000002a29057223 */ /* 0x000fe20000000005 */
[----:B------:R-:W-:Y:S01]  /*7680*/  LOP3.LUT R60, R65, 0xffff0000, RZ, 0xc0, !PT ;  /* 0xffff0000413c7812 */ /* 0x000fe200078ec0ff */
[----:B------:R-:W-:Y:S01]  /*7690*/  FMUL R9, R38, R9 ;  /* 0x0000000926097220 */ /* 0x000fe20000400000 */
[----:B------:R-:W-:Y:S01]  /*76a0*/  SHF.L.U32 R61, R66, 0x10, RZ ;  /* 0x00000010423d7819 */ /* 0x000fe200000006ff */
[----:B------:R1:W-:Y:S01]  /*76b0*/  SYNCS.ARRIVE.TRANS64.RED.A1T0 RZ, [R89+URZ], RZ ;  /* 0x000000ff59ff79a7 */ /* 0x0003e200081004ff */
[----:B------:R-:W-:Y:S01]  /*76c0*/  F2FP.BF16.F32.PACK_AB R80, R5, R4 ;  /* 0x000000040550723e */ /* 0x000fe200000010ff */
[C---:B------:R-:W-:Y:S01]  /*76d0*/  FFMA R6, R41.reuse, R43, R6 ;  /* 0x0000002b29067223 */ /* 0x040fe20000000006 */
[----:B------:R-:W-:Y:S01]  /*76e0*/  IADD3 R117, PT, PT, R96, R103, RZ ;  /* 0x0000006760757210 */ /* 0x000fe20007ffe0ff */
[C---:B------:R-:W-:Y:S01]  /*76f0*/  FFMA R7, R41.reuse, R44, R7 ;  /* 0x0000002c29077223 */ /* 0x040fe20000000007 */
[C---:B------:R-:W-:Y:S01]  /*7700*/  FFMA R8, R41.reuse, R45, R8 ;  /* 0x0000002d29087223 */ /* 0x040fe20000000008 */
[----:B------:R-:W-:Y:S01]  /*7710*/  FFMA R9, R41, R46, R9 ;  /* 0x0000002e29097223 */ /* 0x000fe20000000009 */
[----:B------:R-:W-:Y:S01]  /*7720*/  FMUL R10, R38, R10 ;  /* 0x0000000a260a7220 */ /* 0x000fe20000400000 */
[----:B------:R-:W-:Y:S01]  /*7730*/  LOP3.LUT R62, R66, 0xffff0000, RZ, 0xc0, !PT ;  /* 0xffff0000423e7812 */ /* 0x000fe200078ec0ff */
[C---:B------:R-:W-:Y:S01]  /*7740*/  FMUL R11, R38.reuse, R11 ;  /* 0x0000000b260b7220 */ /* 0x040fe20000400000 */
[----:B------:R-:W-:Y:S01]  /*7750*/  F2FP.BF16.F32.PACK_AB R81, R7, R6 ;  /* 0x000000060751723e */ /* 0x000fe200000010ff */
[----:B------:R-:W-:Y:S01]  /*7760*/  FFMA R10, R41, R47, R10 ;  /* 0x0000002f290a7223 */ /* 0x000fe2000000000a */
[----:B------:R-:W-:Y:S01]  /*7770*/  F2FP.BF16.F32.PACK_AB R82, R9, R8 ;  /* 0x000000080952723e */ /* 0x000fe200000010ff */
[----:B------:R-:W-:Y:S01]  /*7780*/  FFMA R11, R41, R48, R11 ;  /* 0x00000030290b7223 */ /* 0x000fe2000000000b */
[C---:B------:R-:W-:Y:S01]  /*7790*/  FMUL R0, R38.reuse, R12 ;  /* 0x0000000c26007220 */ /* 0x040fe20000400000 */
[C---:B------:R-:W-:Y:S01]  /*77a0*/  FMUL R2, R38.reuse, R13 ;  /* 0x0000000d26027220 */ /* 0x040fe20000400000 */
[C---:B------:R-:W-:Y:S01]  /*77b0*/  FMUL R3, R38.reuse, R14 ;  /* 0x0000000e26037220 */ /* 0x040fe20000400000 */
[----:B------:R-:W-:Y:S01]  /*77c0*/  SHF.L.U32 R63, R67, 0x10, RZ ;  /* 0x00000010433f7819 */ /* 0x000fe200000006ff */
[----:B------:R-:W-:Y:S01]  /*77d0*/  FFMA R0, R41, R49, R0 ;  /* 0x0000003129007223 */ /* 0x000fe20000000000 */
[----:B------:R-:W-:Y:S01]  /*77e0*/  F2FP.BF16.F32.PACK_AB R83, R11, R10 ;  /* 0x0000000a0b53723e */ /* 0x000fe200000010ff */
[----:B------:R-:W-:Y:S01]  /*77f0*/  FFMA R2, R41, R51, R2 ;  /* 0x0000003329027223 */ /* 0x000fe20000000002 */
[C---:B------:R-:W-:Y:S01]  /*7800*/  FMUL R15, R38.reuse, R15 ;  /* 0x0000000f260f7220 */ /* 0x040fe20000400000 */
[C---:B------:R-:W-:Y:S01]  /*7810*/  FMUL R12, R38.reuse, R16 ;  /* 0x00000010260c7220 */ /* 0x040fe20000400000 */
[----:B------:R-:W-:Y:S01]  /*7820*/  FMUL R13, R38, R17 ;  /* 0x00000011260d7220 */ /* 0x000fe20000400000 */
[----:B------:R1:W-:Y:S01]  /*7830*/  STS.128 [R97+UR4], R80 ;  /* 0x0000005061007988 */ /* 0x0003e20008000c04 */
[----:B------:R-:W-:Y:S01]  /*7840*/  LOP3.LUT R64, R67, 0xffff0000, RZ, 0xc0, !PT ;  /* 0xffff000043407812 */ /* 0x000fe200078ec0ff */
[C---:B------:R-:W-:Y:S01]  /*7850*/  FFMA R3, R41.reuse, R50, R3 ;  /* 0x0000003229037223 */ /* 0x040fe20000000003 */
[----:B------:R-:W-:Y:S01]  /*7860*/  SHF.L.U32 R65, R72, 0x10, RZ ;  /* 0x0000001048417819 */ /* 0x000fe200000006ff */
[C---:B------:R-:W-:Y:S01]  /*7870*/  FFMA R15, R41.reuse, R52, R15 ;  /* 0x00000034290f7223 */ /* 0x040fe2000000000f */
[----:B------:R-:W-:Y:S01]  /*7880*/  F2FP.BF16.F32.PACK_AB R104, R2, R0 ;  /* 0x000000000268723e */ /* 0x000fe200000010ff */
[C---:B------:R-:W-:Y:S01]  /*7890*/  FFMA R12, R41.reuse, R53, R12 ;  /* 0x00000035290c7223 */ /* 0x040fe2000000000c */
[C---:B------:R-:W-:Y:S01]  /*78a0*/  FFMA R13, R41.reuse, R54, R13 ;  /* 0x00000036290d7223 */ /* 0x040fe2000000000d */
[C---:B------:R-:W-:Y:S01]  /*78b0*/  FMUL R14, R38.reuse, R18 ;  /* 0x00000012260e7220 */ /* 0x040fe20000400000 */
[C---:B------:R-:W-:Y:S01]  /*78c0*/  FMUL R19, R38.reuse, R19 ;  /* 0x0000001326137220 */ /* 0x040fe20000400000 */
[C---:B------:R-:W-:Y:S01]  /*78d0*/  FMUL R16, R38.reuse, R20 ;  /* 0x0000001426107220 */ /* 0x040fe20000400000 */
[C---:B------:R-:W-:Y:S01]  /*78e0*/  FMUL R17, R38.reuse, R21 ;  /* 0x0000001526117220 */ /* 0x040fe20000400000 */
[C---:B------:R-:W-:Y:S01]  /*78f0*/  FFMA R14, R41.reuse, R55, R14 ;  /* 0x00000037290e7223 */ /* 0x040fe2000000000e */
        /* <DEDUP_REMOVED lines=9> */
[----:B------:R-:W-:Y:S01]  /*7990*/  FFMA R23, R41, R60, R23 ;  /* 0x0000003c29177223 */ /* 0x000fe20000000017 */
[C---:B------:R-:W-:Y:S01]  /*79a0*/  FMUL R27, R38.reuse, R27 ;  /* 0x0000001b261b7220 */ /* 0x040fe20000400000 */
[----:B------:R-:W-:Y:S01]  /*79b0*/  F2FP.BF16.F32.PACK_AB R105, R15, R3 ;  /* 0x000000030f69723e */ /* 0x000fe200000010ff */
[----:B------:R-:W-:Y:S01]  /*79c0*/  FFMA R20, R41, R61, R20 ;  /* 0x0000003d29147223 */ /* 0x000fe20000000014 */
[----:B------:R-:W-:Y:S01]  /*79d0*/  F2FP.BF16.F32.PACK_AB R106, R13, R12 ;  /* 0x0000000c0d6a723e */ /* 0x000fe200000010ff */
[----:B------:R-:W-:Y:S01]  /*79e0*/  FMUL R24, R38, R28 ;  /* 0x0000001c26187220 */ /* 0x000fe20000400000 */
[----:B------:R-:W-:Y:S01]  /*79f0*/  F2FP.BF16.F32.PACK_AB R107, R19, R14 ;  /* 0x0000000e136b723e */ /* 0x000fe200000010ff */
[----:B------:R-:W-:Y:S01]  /*7a00*/  FFMA R21, R41, R62, R21 ;  /* 0x0000003e29157223 */ /* 0x000fe20000000015 */
[----:B------:R-:W-:Y:S01]  /*7a10*/  LOP3.LUT R66, R72, 0xffff0000, RZ, 0xc0, !PT ;  /* 0xffff000048427812 */ /* 0x000fe200078ec0ff */
[C---:B------:R-:W-:Y:S01]  /*7a20*/  FMUL R25, R38.reuse, R29 ;  /* 0x0000001d26197220 */ /* 0x040fe20000400000 */
[----:B------:R-:W-:Y:S01]  /*7a30*/  SHF.L.U32 R67, R73, 0x10, RZ ;  /* 0x0000001049437819 */ /* 0x000fe200000006ff */
[----:B------:R1:W-:Y:S01]  /*7a40*/  STS.128 [R103+0x10], R104 ;  /* 0x0000106867007388 */ /* 0x0003e20000000c00 */
[----:B------:R-:W-:Y:S01]  /*7a50*/  FFMA R22, R41, R63, R22 ;  /* 0x0000003f29167223 */ /* 0x000fe20000000016 */
[----:B------:R-:W-:Y:S01]  /*7a60*/  LOP3.LUT R68, R73, 0xffff0000, RZ, 0xc0, !PT ;  /* 0xffff000049447812 */ /* 0x000fe200078ec0ff */
[----:B------:R-:W-:Y:S01]  /*7a70*/  FMUL R26, R38, R30 ;  /* 0x0000001e261a7220 */ /* 0x000fe20000400000 */
[C---:B------:R-:W-:Y:S01]  /*7a80*/  FFMA R27, R41.reuse, R64, R27 ;  /* 0x00000040291b7223 */ /* 0x040fe2000000001b */
[----:B------:R-:W-:Y:S01]  /*7a90*/  SHF.L.U32 R69, R74, 0x10, RZ ;  /* 0x000000104a457819 */ /* 0x000fe200000006ff */
[----:B------:R-:W-:Y:S01]  /*7aa0*/  FMUL R31, R38, R31 ;  /* 0x0000001f261f7220 */ /* 0x000fe20000400000 */
[C---:B------:R-:W-:Y:S01]  /*7ab0*/  FFMA R24, R41.reuse, R65, R24 ;  /* 0x0000004129187223 */ /* 0x040fe20000000018 */
[----:B------:R-:W-:Y:S01]  /*7ac0*/  LOP3.LUT R70, R74, 0xffff0000, RZ, 0xc0, !PT ;  /* 0xffff00004a467812 */ /* 0x000fe200078ec0ff */
[C---:B------:R-:W-:Y:S01]  /*7ad0*/  FMUL R28, R38.reuse, R32 ;  /* 0x00000020261c7220 */ /* 0x040fe20000400000 */
[----:B------:R-:W-:Y:S01]  /*7ae0*/  FFMA R25, R41, R66, R25 ;  /* 0x0000004229197223 */ /* 0x000fe20000000019 */
[----:B------:R-:W-:Y:S01]  /*7af0*/  SHF.L.U32 R71, R75, 0x10, RZ ;  /* 0x000000104b477819 */ /* 0x000fe200000006ff */
[C---:B------:R-:W-:Y:S01]  /*7b00*/  FMUL R29, R38.reuse, R33 ;  /* 0x00000021261d7220 */ /* 0x040fe20000400000 */
[----:B------:R-:W-:Y:S01]  /*7b10*/  FFMA R26, R41, R67, R26 ;  /* 0x00000043291a7223 */ /* 0x000fe2000000001a */
[----:B------:R-:W-:Y:S01]  /*7b20*/  LOP3.LUT R72, R75, 0xffff0000, RZ, 0xc0, !PT ;  /* 0xffff00004b487812 */ /* 0x000fe200078ec0ff */
        /* <DEDUP_REMOVED lines=8> */
[----:B------:R-:W-:Y:S01]  /*7bb0*/  FFMA R30, R41, R71, R30 ;  /* 0x00000047291e7223 */ /* 0x000fe2000000001e */
[----:B------:R-:W-:Y:S01]  /*7bc0*/  F2FP.BF16.F32.PACK_AB R111, R27, R22 ;  /* 0x000000161b6f723e */ /* 0x000fe200000010ff */
[----:B------:R-:W-:Y:S01]  /*7bd0*/  FFMA R35, R41, R72, R35 ;  /* 0x0000004829237223 */ /* 0x000fe20000000023 */
[----:B------:R-:W-:Y:S02]  /*7be0*/  F2FP.BF16.F32.PACK_AB R112, R25, R24 ;  /* 0x000000181970723e */ /* 0x000fe400000010ff */
[----:B------:R-:W-:Y:S01]  /*7bf0*/  F2FP.BF16.F32.PACK_AB R113, R31, R26 ;  /* 0x0000001a1f71723e */ /* 0x000fe200000010ff */
[----:B------:R1:W-:Y:S01]  /*7c00*/  STS.128 [R116+0x20], R108 ;  /* 0x0000206c74007388 */ /* 0x0003e20000000c00 */
        /* <DEDUP_REMOVED lines=8> */
[----:B--2---:R-:W2:Y:S02]  /*7c90*/  FENCE.VIEW.ASYNC.S ;  /* 0x00000000000073c6 */ /* 0x004ea40000000000 */
[----:B--2---:R-:W-:Y:S06]  /*7ca0*/  BAR.SYNC.DEFER_BLOCKING 0x1, 0x80 ;  /* 0x0042000000007b1d */ /* 0x004fec0000010000 */
[----:B------:R-:W-:Y:S05]  /*7cb0*/  @P0 BRA `(.L_x_123) ;  /* 0x0000000000240947 */ /* 0x000fea0003800000 */
[----:B------:R-:W2:Y:S01]  /*7cc0*/  LDCU.64 UR10, c[0x0][0x348] ;  /* 0x00006900ff0a77ac */ /* 0x000ea20008000a00 */
[----:B------:R-:W-:Y:S02]  /*7cd0*/  UIADD3 UR9, UPT, UPT, UR49, 0x20, URZ ;  /* 0x0000002031097890 */ /* 0x000fe4000fffe0ff */
[----:B------:R-:W-:Y:S02]  /*7ce0*/  UIADD3 UR8, UPT, UPT, UR47, 0x200, UR4 ;  /* 0x000002002f087890 */ /* 0x000fe4000fffe004 */
[----:B--2---:R-:W-:Y:S03]  /*7cf0*/  UIADD3 UR6, UP0, UPT, UR10, 0x680, URZ ;  /* 0x000006800a067890 */ /* 0x004fe6000ff1e0ff */
[----:B------:R-:W-:Y:S01]  /*7d00*/  UMOV UR10, UR50 ;  /* 0x00000032000a7c82 */ /* 0x000fe20008000000 */
[----:B------:R-:W-:Y:S03]  /*7d10*/  UIADD3.X UR7, UPT, UPT, URZ, UR11, URZ, UP0, !UPT ;  /* 0x0000000bff077290 */ /* 0x000fe600087fe4ff */
[----:B------:R-:W-:Y:S06]  /*7d20*/  UMOV UR11, UR36 ;  /* 0x00000024000b7c82 */ /* 0x000fec0008000000 */
[----:B------:R2:W-:Y:S02]  /*7d30*/  UTMASTG.3D [UR8], [UR6] ;  /* 0x00000008060073b5 */ /* 0x0005e40008010000 */
[----:B--2---:R0:W-:Y:S02]  /*7d40*/  UTMACMDFLUSH ;  /* 0x00000000000079b7 */ /* 0x0041e40000000000 */
.L_x_123:
[----:B------:R-:W-:Y:S05]  /*7d50*/  BSYNC.RECONVERGENT B0 ;  /* 0x0000000000007941 */ /* 0x000fea0003800200 */
.L_x_122:
[----:B------:R-:W-:Y:S01]  /*7d60*/  UIADD3 UR4, UPT, UPT, UR45, 0x1, URZ ;  /* 0x000000012d047890 */ /* 0x000fe2000fffe0ff */
[----:B------:R-:W-:Y:S03]  /*7d70*/  BSSY.RECONVERGENT B0, `(.L_x_124) ;  /* 0x0000008000007945 */ /* 0x000fe60003800200 */
[----:B------:R-:W-:Y:S04]  /*7d80*/  UISETP.NE.AND UP0, UPT, UR4, 0x3, UPT ;  /* 0x000000030400788c */ /* 0x000fe8000bf05270 */
[----:B------:R-:W-:Y:S02]  /*7d90*/  UISETP.EQ.XOR UP1, UPT, UR44, 0x3, !UP0 ;  /* 0x000000032c00788c */ /* 0x000fe4000c722a70 */
[----:B------:R-:W-:Y:S02]  /*7da0*/  USEL UR46, UR4, URZ, UP0 ;  /* 0x000000ff042e7287 */ /* 0x000fe40008000000 */
[----:B------:R-:W-:Y:S04]  /*7db0*/  USEL UR5, URZ, 0x1, !UP1 ;  /* 0x00000001ff057887 */ /* 0x000fe8000c800000 */
[----:B------:R-:W-:Y:S01]  /*7dc0*/  ULOP3.LUT UR54, UR54, UR5, URZ, 0x3c, !UPT ;  /* 0x0000000536367292 */ /* 0x000fe2000f8e3cff */
[----:B------:R-:W-:Y:S11]  /*7dd0*/  @P0 BRA `(.L_x_125) ;  /* 0x0000000000040947 */ /* 0x000ff60003800000 */
[----:B------:R-:W-:Y:S04]  /*7de0*/  DEPBAR.LE SB0, 0x1 ;  /* 0x000080400000791a */ /* 0x000fe80000000000 */
.L_x_125:
[----:B------:R-:W-:Y:S05]  /*7df0*/  BSYNC.RECONVERGENT B0 ;  /* 0x0000000000007941 */ /* 0x000fea0003800200 */
.L_x_124:
[----:B------:R-:W-:Y:S01]  /*7e00*/  BAR.SYNC.DEFER_BLOCKING 0x1, 0x80 ;  /* 0x0042000000007b1d */ /* 0x000fe20000010000 */
[----:B------:R-:W-:Y:S01]  /*7e10*/  UISETP.NE.AND UP0, UPT, UR53, -0x2, UPT ;  /* 0xfffffffe3500788c */ /* 0x000fe2000bf05270 */
[----:B------:R-:W-:Y:S08]  /*7e20*/  IADD3 R0, PT, PT, R36, 0x1, RZ ;  /* 0x0000000124007810 */ /* 0x000ff00007ffe0ff */
[----:B------:R-:W-:Y:S05]  /*7e30*/  BRA.U !UP0, `(.L_x_126) ;  /* 0x0000000108287547 */ /* 0x000fea000b800000 */
[----:B------:R-:W2:Y:S01]  /*7e40*/  S2R R2, SR_CgaCtaId ;  /* 0x0000000000027919 */ /* 0x000ea20000008800 */
[----:B------:R-:W-:Y:S01]  /*7e50*/  ISETP.NE.AND P0, PT, R102, RZ, PT ;  /* 0x000000ff6600720c */ /* 0x000fe20003f05270 */
[----:B------:R-:W-:Y:S01]  /*7e60*/  IMAD.U32 R3, RZ, RZ, UR52 ;  /* 0x00000034ff037e24 */ /* 0x000fe2000f8e00ff */
[----:B------:R-:W-:Y:S04]  /*7e70*/  UIADD3 UR4, UPT, UPT, UR52, 0x1, URZ ;  /* 0x0000000134047890 */ /* 0x000fe8000fffe0ff */
[----:B------:R-:W-:Y:S04]  /*7e80*/  UISETP.NE.AND UP0, UPT, UR4, 0x3, UPT ;  /* 0x000000030400788c */ /* 0x000fe8000bf05270 */
[----:B------:R-:W-:Y:S03]  /*7e90*/  USEL UR52, UR4, URZ, UP0 ;  /* 0x000000ff04347287 */ /* 0x000fe60008000000 */
[----:B------:R-:W-:Y:S05]  /*7ea0*/  @P0 LEA R3, R3, UR47, 0x3 ;  /* 0x0000002f03030c11 */ /* 0x000fea000f8e18ff */
[----:B------:R-:W-:Y:S05]  /*7eb0*/  @P0 VIADD R3, R3, 0x48 ;  /* 0x0000004803030836 */ /* 0x000fea0000000000 */
[----:B--2---:R-:W-:Y:S04]  /*7ec0*/  @P0 PRMT R2, R2, 0x654, R3 ;  /* 0x0000065402020816 */ /* 0x004fe80000000003 */
[----:B------:R2:W-:Y:S03]  /*7ed0*/  @P0 SYNCS.ARRIVE.TRANS64.RED.A1T0 RZ, [R2+URZ], RZ ;  /* 0x000000ff02ff09a7 */ /* 0x0005e600081004ff */
.L_x_126:
[----:B------:R-:W-:Y:S01]  /*7ee0*/  R2UR UR6, R101 ;  /* 0x00000000650672ca */ /* 0x000fe200000e0000 */
[----:B------:R-:W-:Y:S01]  /*7ef0*/  UIADD3 UR53, UPT, UPT, UR53, 0x2, URZ ;  /* 0x0000000235357890 */ /* 0x000fe2000fffe0ff */
[----:B------:R-:W-:Y:S01]  /*7f00*/  R2UR UR5, R86 ;  /* 0x00000000560572ca */ /* 0x000fe200000e0000 */
[----:B------:R-:W-:Y:S01]  /*7f10*/  UMOV UR36, UR63 ;  /* 0x0000003f00247c82 */ /* 0x000fe20008000000 */
[----:B------:R-:W-:Y:S02]  /*7f20*/  R2UR UR4, R87 ;  /* 0x00000000570472ca */ /* 0x000fe400000e0000 */
[----:B------:R-:W-:Y:S02]  /*7f30*/  ISETP.NE.AND P0, PT, R91, 0x2, PT ;  /* 0x000000025b00780c */ /* 0x000fe40003f05270 */
[----:B------:R-:W-:Y:S02]  /*7f40*/  ISETP.NE.AND P1, PT, R0, 0x4, PT ;  /* 0x000000040000780c */ /* 0x000fe40003f25270 */
[----:B------:R-:W-:Y:S02]  /*7f50*/  SEL R3, RZ, 0x1, P0 ;  /* 0x00000001ff037807 */ /* 0x000fe40000000000 */
[----:B--2---:R-:W-:Y:S01]  /*7f60*/  SEL R2, RZ, 0x1, P1 ;  /* 0x00000001ff027807 */ /* 0x004fe20000800000 */
[----:B------:R-:W-:Y:S01]  /*7f70*/  UISETP.NE.AND UP0, UPT, UR6, URZ, UPT ;  /* 0x000000ff0600728c */ /* 0x000fe2000bf05270 */
[----:B------:R-:W-:Y:S01]  /*7f80*/  LOP3.LUT R94, R94, R3, RZ, 0x3c, !PT ;  /* 0x000000035e5e7212 */ /* 0x000fe200078e3cff */
[----:B------:R-:W-:Y:S01]  /*7f90*/  UIADD3 UR32, UPT, UPT, UR37, UR5, URZ ;  /* 0x0000000525207290 */ /* 0x000fe2000fffe0ff */
[----:B------:R-:W-:Y:S01]  /*7fa0*/  LOP3.LUT R95, R95, R2, RZ, 0x3c, !PT ;  /* 0x000000025f5f7212 */ /* 0x000fe200078e3cff */
[----:B------:R-:W-:Y:S01]  /*7fb0*/  UIADD3 UR25, UPT, UPT, UR38, UR4, URZ ;  /* 0x0000000426197290 */ /* 0x000fe2000fffe0ff */
[----:B------:R-:W-:Y:S02]  /*7fc0*/  SEL R91, R91, RZ, P0 ;  /* 0x000000ff5b5b7207 */ /* 0x000fe40000000000 */
[----:B------:R-:W-:Y:S02]  /*7fd0*/  SEL R36, R0, RZ, P1 ;  /* 0x000000ff00247207 */ /* 0x000fe40000800000 */
[----:B------:R-:W-:Y:S07]  /*7fe0*/  BRA.U UP0, `(.L_x_127) ;  /* 0xffffffd500887547 */ /* 0x000fee000b83ffff */
[----:B------:R-:W-:-:S13]  /*7ff0*/  R2UR UR4, R88 ;  /* 0x00000000580472ca */ /* 0x000fda00000e0000 */
[----:B------:R-:W-:-:S09]  /*8000*/  UISETP.NE.AND UP0, UPT, UR4, URZ, UPT ;  /* 0x000000ff0400728c */ /* 0x000fd2000bf05270 */
[----:B------:R-:W-:Y:S05]  /*8010*/  BRA.U !UP0, `(.L_x_128) ;  /* 0x0000000108487547 */ /* 0x000fea000b800000 */
[----:B------:R-:W2:Y:S02]  /*8020*/  LDCU.64 UR4, c[0x0][0x890] ;  /* 0x00011200ff0477ac */ /* 0x000ea40008000a00 */
[----:B--2---:R-:W-:-:S04]  /*8030*/  UISETP.NE.U32.AND UP0, UPT, UR4, URZ, UPT ;  /* 0x000000ff0400728c */ /* 0x004fc8000bf05070 */
[----:B------:R-:W-:-:S09]  /*8040*/  UISETP.NE.AND.EX UP0, UPT, UR5, URZ, UPT, UP0 ;  /* 0x000000ff0500728c */ /* 0x000fd2000bf05300 */
[----:B------:R-:W-:Y:S05]  /*8050*/  BRA.U UP0, `(.L_x_129) ;  /* 0x00000001000c7547 */ /* 0x000fea000b800000 */
[----:B------:R-:W-:-:S13]  /*8060*/  FSETP.NEU.AND P0, PT, R41, RZ, PT ;  /* 0x000000ff2900720b */ /* 0x000fda0003f0d000 */
[----:B------:R-:W-:Y:S05]  /*8070*/  @!P0 EXIT ;  /* 0x000000000000894d */ /* 0x000fea0003800000 */
[----:B------:R-:W-:Y:S05]  /*8080*/  BRA `(.L_x_128) ;  /* 0x00000000002c7947 */ /* 0x000fea0003800000 */
.L_x_129:
[----:B------:R-:W-:Y:S01]  /*8090*/  ISETP.NE.AND P0, PT, R90, RZ, PT ;  /* 0x000000ff5a00720c */ /* 0x000fe20003f05270 */
[----:B------:R-:W-:-:S12]  /*80a0*/  BSSY.RECONVERGENT B0, `(.L_x_128) ;  /* 0x0000009000007945 */ /* 0x000fd80003800200 */
[----:B------:R-:W-:Y:S05]  /*80b0*/  @P0 BRA `(.L_x_130) ;  /* 0x0000000000140947 */ /* 0x000fea0003800000 */
[----:B------:R-:W2:Y:S02]  /*80c0*/  LDCU.64 UR4, c[0x0][0x888] ;  /* 0x00011100ff0477ac */ /* 0x000ea40008000a00 */
[----:B--2---:R-:W-:-:S04]  /*80d0*/  ISETP.NE.U32.AND P0, PT, RZ, UR4, PT ;  /* 0x00000004ff007c0c */ /* 0x004fc8000bf05070 */
[----:B------:R-:W-:-:S13]  /*80e0*/  ISETP.NE.AND.EX P0, PT, RZ, UR5, PT, P0 ;  /* 0x00000005ff007c0c */ /* 0x000fda000bf05300 */
[----:B------:R-:W-:Y:S05]  /*80f0*/  @!P0 EXIT ;  /* 0x000000000000894d */ /* 0x000fea0003800000 */
[----:B------:R-:W-:Y:S05]  /*8100*/  BRA `(.L_x_131) ;  /* 0x0000000000087947 */ /* 0x000fea0003800000 */
.L_x_130:
[----:B------:R-:W-:-:S13]  /*8110*/  FSETP.NEU.AND P0, PT, R41, RZ, PT ;  /* 0x000000ff2900720b */ /* 0x000fda0003f0d000 */
[----:B------:R-:W-:Y:S05]  /*8120*/  @!P0 EXIT ;  /* 0x000000000000894d */ /* 0x000fea0003800000 */
.L_x_131:
[----:B------:R-:W-:Y:S05]  /*8130*/  BSYNC.RECONVERGENT B0 ;  /* 0x0000000000007941 */ /* 0x000fea0003800200 */
.L_x_128:
[----:B------:R-:W2:Y:S01]  /*8140*/  S2UR UR5, SR_CgaCtaId ;  /* 0x00000000000579c3 */ /* 0x000ea20000008800 */
[----:B------:R-:W-:Y:S01]  /*8150*/  ULEA UR4, UR52, UR47, 0x3 ;  /* 0x0000002f34047291 */ /* 0x000fe2000f8e18ff */
[----:B------:R-:W-:-:S04]  /*8160*/  DEPBAR.LE SB0, 0x0 ;  /* 0x000080000000791a */ /* 0x000fc80000000000 */
[----:B------:R-:W-:-:S04]  /*8170*/  UIADD3 UR4, UPT, UPT, UR4, 0x48, URZ ;  /* 0x0000004804047890 */ /* 0x000fc8000fffe0ff */
[----:B--2---:R-:W-:-:S09]  /*8180*/  UPRMT UR4, UR5, 0x654, UR4 ;  /* 0x0000065405047896 */ /* 0x004fd20008000004 */
[----:B------:R-:W-:Y:S01]  /*8190*/  SYNCS.ARRIVE.TRANS64.RED.A1T0 RZ, [UR4], RZ ;  /* 0x000000ffffff79a7 */ /* 0x000fe20008100404 */
[----:B------:R-:W-:Y:S05]  /*81a0*/  EXIT ;  /* 0x000000000000794d */ /* 0x000fea0003800000 */
.L_x_24:
[----:B-1----:R1:W2:Y:S02]  /*81b0*/  SYNCS.PHASECHK.TRANS64.TRYWAIT P0, [R0+URZ+0xe0], R3 ;  /* 0x0000e003000075a7 */ /* 0x0022a400080011ff */
[----:B--2---:R-:W-:Y:S05]  /*81c0*/  @!P0 NANOSLEEP.SYNCS 0x989680 ;  /* 0x009896800000895d */ /* 0x004fea0003900000 */
[----:B------:R-:W2:Y:S02]  /*81d0*/  @!P0 SYNCS.PHASECHK.TRANS64 P0, [R0+URZ+0xe0], R3 ;  /* 0x0000e003000085a7 */ /* 0x000ea400080010ff */
[----:B--2---:R-:W-:Y:S05]  /*81e0*/  @!P0 BRA `(.L_x_24) ;  /* 0xfffffffc00f08947 */ /* 0x004fea000383ffff */
[----:B------:R-:W-:Y:S05]  /*81f0*/  BRA `(.L_x_132) ;  /* 0xffffff9800307947 */ /* 0x000fea000383ffff */
.L_x_27:
[----:B-1----:R-:W-:-:S07]  /*8200*/  MOV R0, UR33 ;  /* 0x0000002100007c02 */ /* 0x002fce0008000f00 */
.L_x_133:
[----:B-1----:R1:W2:Y:S02]  /*8210*/  SYNCS.PHASECHK.TRANS64.TRYWAIT P0, [R0+URZ+0x18], R3 ;  /* 0x00001803000075a7 */ /* 0x0022a400080011ff */
[----:B--2---:R-:W-:Y:S05]  /*8220*/  @!P0 NANOSLEEP.SYNCS 0x989680 ;  /* 0x009896800000895d */ /* 0x004fea0003900000 */
[----:B------:R-:W2:Y:S02]  /*8230*/  @!P0 SYNCS.PHASECHK.TRANS64 P0, [R0+URZ+0x18], R3 ;  /* 0x00001803000085a7 */ /* 0x000ea400080010ff */
[----:B--2---:R-:W-:Y:S05]  /*8240*/  @!P0 BRA `(.L_x_133) ;  /* 0xfffffffc00f08947 */ /* 0x004fea000383ffff */
[----:B------:R-:W-:Y:S05]  /*8250*/  BRA `(.L_x_26) ;  /* 0xffffff9800807947 */ /* 0x000fea000383ffff */
.L_x_34:
[----:B-1----:R-:W-:-:S07]  /*8260*/  MOV R0, UR17 ;  /* 0x0000001100007c02 */ /* 0x002fce0008000f00 */
.L_x_134:
[----:B-1----:R1:W2:Y:S02]  /*8270*/  SYNCS.PHASECHK.TRANS64.TRYWAIT P0, [R0+URZ+0x18], R3 ;  /* 0x00001803000075a7 */ /* 0x0022a400080011ff */
[----:B--2---:R-:W-:Y:S05]  /*8280*/  @!P0 NANOSLEEP.SYNCS 0x989680 ;  /* 0x009896800000895d */ /* 0x004fea0003900000 */
[----:B------:R-:W2:Y:S02]  /*8290*/  @!P0 SYNCS.PHASECHK.TRANS64 P0, [R0+URZ+0x18], R3 ;  /* 0x00001803000085a7 */ /* 0x000ea400080010ff */
[----:B--2---:R-:W-:Y:S05]  /*82a0*/  @!P0 BRA `(.L_x_134) ;  /* 0xfffffffc00f08947 */ /* 0x004fea000383ffff */
[----:B------:R-:W-:Y:S05]  /*82b0*/  BRA `(.L_x_33) ;  /* 0xffffff9c00447947 */ /* 0x000fea000383ffff */
.L_x_39:
[----:B-1----:R1:W2:Y:S02]  /*82c0*/  SYNCS.PHASECHK.TRANS64.TRYWAIT P0, [R3+URZ+0x70], R0 ;  /* 0x00007000030075a7 */ /* 0x0022a400080011ff */
[----:B--2---:R-:W-:Y:S05]  /*82d0*/  @!P0 NANOSLEEP.SYNCS 0x989680 ;  /* 0x009896800000895d */ /* 0x004fea0003900000 */
[----:B------:R-:W2:Y:S02]  /*82e0*/  @!P0 SYNCS.PHASECHK.TRANS64 P0, [R3+URZ+0x70], R0 ;  /* 0x00007000030085a7 */ /* 0x000ea400080010ff */
[----:B--2---:R-:W-:Y:S05]  /*82f0*/  @!P0 BRA `(.L_x_39) ;  /* 0xfffffffc00f08947 */ /* 0x004fea000383ffff */
[----:B------:R-:W-:Y:S05]  /*8300*/  BRA `(.L_x_135) ;  /* 0xffffff9c00e87947 */ /* 0x000fea000383ffff */
.L_x_43:
[----:B-1----:R-:W-:-:S07]  /*8310*/  MOV R0, UR4 ;  /* 0x0000000400007c02 */ /* 0x002fce0008000f00 */
.L_x_136:
[----:B-1----:R1:W2:Y:S02]  /*8320*/  SYNCS.PHASECHK.TRANS64.TRYWAIT P0, [R0+URZ], R3 ;  /* 0x00000003000075a7 */ /* 0x0022a400080011ff */
[----:B--2---:R-:W-:Y:S05]  /*8330*/  @!P0 NANOSLEEP.SYNCS 0x989680 ;  /* 0x009896800000895d */ /* 0x004fea0003900000 */
[----:B------:R-:W2:Y:S02]  /*8340*/  @!P0 SYNCS.PHASECHK.TRANS64 P0, [R0+URZ], R3 ;  /* 0x00000003000085a7 */ /* 0x000ea400080010ff */
[----:B--2---:R-:W-:Y:S05]  /*8350*/  @!P0 BRA `(.L_x_136) ;  /* 0xfffffffc00f08947 */ /* 0x004fea000383ffff */
[----:B------:R-:W-:Y:S05]  /*8360*/  BRA `(.L_x_137) ;  /* 0xffffffa400947947 */ /* 0x000fea000383ffff */
.L_x_44:
[----:B------:R-:W-:-:S07]  /*8370*/  MOV R0, UR5 ;  /* 0x0000000500007c02 */ /* 0x000fce0008000f00 */
.L_x_138:
[----:B-1----:R1:W2:Y:S02]  /*8380*/  SYNCS.PHASECHK.TRANS64.TRYWAIT P0, [R0+URZ], R3 ;  /* 0x00000003000075a7 */ /* 0x0022a400080011ff */
[----:B--2---:R-:W-:Y:S05]  /*8390*/  @!P0 NANOSLEEP.SYNCS 0x989680 ;  /* 0x009896800000895d */ /* 0x004fea0003900000 */
[----:B------:R-:W2:Y:S02]  /*83a0*/  @!P0 SYNCS.PHASECHK.TRANS64 P0, [R0+URZ], R3 ;  /* 0x00000003000085a7 */ /* 0x000ea400080010ff */
[----:B--2---:R-:W-:Y:S05]  /*83b0*/  @!P0 BRA `(.L_x_138) ;  /* 0xfffffffc00f08947 */ /* 0x004fea000383ffff */
[----:B------:R-:W-:Y:S05]  /*83c0*/  BRA `(.L_x_139) ;  /* 0xffffffa400a07947 */ /* 0x000fea000383ffff */
.L_x_47:
[----:B-1----:R1:W2:Y:S02]  /*83d0*/  SYNCS.PHASECHK.TRANS64.TRYWAIT P0, [R0+URZ+0xd0], R5 ;  /* 0x0000d005000075a7 */ /* 0x0022a400080011ff */
[----:B--2---:R-:W-:Y:S05]  /*83e0*/  @!P0 NANOSLEEP.SYNCS 0x989680 ;  /* 0x009896800000895d */ /* 0x004fea0003900000 */
[----:B------:R-:W2:Y:S02]  /*83f0*/  @!P0 SYNCS.PHASECHK.TRANS64 P0, [R0+URZ+0xd0], R5 ;  /* 0x0000d005000085a7 */ /* 0x000ea400080010ff */
[----:B--2---:R-:W-:Y:S05]  /*8400*/  @!P0 BRA `(.L_x_47) ;  /* 0xfffffffc00f08947 */ /* 0x004fea000383ffff */
[----:B------:R-:W-:Y:S05]  /*8410*/  BRA `(.L_x_140) ;  /* 0xffffffa800047947 */ /* 0x000fea000383ffff */
.L_x_48:
[----:B------:R-:W-:-:S07]  /*8420*/  MOV R0, UR4 ;  /* 0x0000000400007c02 */ /* 0x000fce0008000f00 */
.L_x_141:
[----:B-1----:R1:W2:Y:S02]  /*8430*/  SYNCS.PHASECHK.TRANS64.TRYWAIT P0, [R0+URZ+0x80], R7 ;  /* 0x00008007000075a7 */ /* 0x0022a400080011ff */
[----:B--2---:R-:W-:Y:S05]  /*8440*/  @!P0 NANOSLEEP.SYNCS 0x989680 ;  /* 0x009896800000895d */ /* 0x004fea0003900000 */
[----:B------:R-:W2:Y:S02]  /*8450*/  @!P0 SYNCS.PHASECHK.TRANS64 P0, [R0+URZ+0x80], R7 ;  /* 0x00008007000085a7 */ /* 0x000ea400080010ff */
[----:B--2---:R-:W-:Y:S05]  /*8460*/  @!P0 BRA `(.L_x_141) ;  /* 0xfffffffc00f08947 */ /* 0x004fea000383ffff */
[----:B------:R-:W-:Y:S05]  /*8470*/  BRA `(.L_x_142) ;  /* 0xffffffa800147947 */ /* 0x000fea000383ffff */
.L_x_49:
[----:B-1----:R1:W2:Y:S02]  /*8480*/  SYNCS.PHASECHK.TRANS64.TRYWAIT P1, [R0+URZ+0x70], R5 ;  /* 0x00007005000075a7 */ /* 0x0022a400080211ff */
[----:B--2---:R-:W-:Y:S05]  /*8490*/  @!P1 NANOSLEEP.SYNCS 0x989680 ;  /* 0x009896800000995d */ /* 0x004fea0003900000 */
[----:B------:R-:W2:Y:S02]  /*84a0*/  @!P1 SYNCS.PHASECHK.TRANS64 P1, [R0+URZ+0x70], R5 ;  /* 0x00007005000095a7 */ /* 0x000ea400080210ff */
[----:B--2---:R-:W-:Y:S05]  /*84b0*/  @!P1 BRA `(.L_x_49) ;  /* 0xfffffffc00f09947 */ /* 0x004fea000383ffff */
[----:B------:R-:W-:Y:S05]  /*84c0*/  BRA `(.L_x_143) ;  /* 0xffffffa800447947 */ /* 0x000fea000383ffff */
.L_x_52:
[----:B------:R-:W-:-:S07]  /*84d0*/  MOV R0, UR4 ;  /* 0x0000000400007c02 */ /* 0x000fce0008000f00 */
.L_x_144:
[----:B-1----:R1:W2:Y:S02]  /*84e0*/  SYNCS.PHASECHK.TRANS64.TRYWAIT P0, [R0+URZ+0x80], R3 ;  /* 0x00008003000075a7 */ /* 0x0022a400080011ff */
[----:B--2---:R-:W-:Y:S05]  /*84f0*/  @!P0 NANOSLEEP.SYNCS 0x989680 ;  /* 0x009896800000895d */ /* 0x004fea0003900000 */
[----:B------:R-:W2:Y:S02]  /*8500*/  @!P0 SYNCS.PHASECHK.TRANS64 P0, [R0+URZ+0x80], R3 ;  /* 0x00008003000085a7 */ /* 0x000ea400080010ff */
[----:B--2---:R-:W-:Y:S05]  /*8510*/  @!P0 BRA `(.L_x_144) ;  /* 0xfffffffc00f08947 */ /* 0x004fea000383ffff */
[----:B------:R-:W-:Y:S05]  /*8520*/  BRA `(.L_x_51) ;  /* 0xffffffa800987947 */ /* 0x000fea000383ffff */
.L_x_61:
[----:B-1----:R-:W-:-:S04]  /*8530*/  MOV R5, UR5 ;  /* 0x0000000500057c02 */ /* 0x002fc80008000f00 */
[----:B------:R1:W2:Y:S03]  /*8540*/  SYNCS.PHASECHK.TRANS64.TRYWAIT P0, [R5+URZ+0x8], R6 ;  /* 0x00000806050075a7 */ /* 0x0002a600080011ff */
[----:B--2---:R-:W-:Y:S05]  /*8550*/  @!P0 NANOSLEEP.SYNCS 0x989680 ;  /* 0x009896800000895d */ /* 0x004fea0003900000 */
[----:B------:R-:W2:Y:S02]  /*8560*/  @!P0 SYNCS.PHASECHK.TRANS64 P0, [R5+URZ+0x8], R6 ;  /* 0x00000806050085a7 */ /* 0x000ea400080010ff */
[----:B--2---:R-:W-:Y:S05]  /*8570*/  @!P0 BRA `(.L_x_61) ;  /* 0xfffffffc00ec8947 */ /* 0x004fea000383ffff */
[----:B------:R-:W-:Y:S05]  /*8580*/  BRA `(.L_x_60) ;  /* 0xffffffac00507947 */ /* 0x000fea000383ffff */
.L_x_63:
[----:B------:R-:W-:Y:S01]  /*8590*/  BSSY B0, `(.L_x_145) ;  /* 0x0000006000007945 */ /* 0x000fe20003800000 */
[----:B------:R-:W-:-:S07]  /*85a0*/  MOV R15, 0xffffffff ;  /* 0xffffffff000f7802 */ /* 0x000fce0000000f00 */
[----:B-1---5:R-:W-:Y:S05]  /*85b0*/  WARPSYNC.COLLECTIVE R15, `(.L_x_146) ;  /* 0x000000000f0c7348 */ /* 0x022fea0003c00000 */
[----:B------:R-:W-:Y:S02]  /*85c0*/  ELECT P6, UR79, PT ;  /* 0x00000000004f782f */ /* 0x000fe400038c0000 */
[----:B------:R-:W-:Y:S01]  /*85d0*/  MOV R14, UR79 ;  /* 0x0000004f000e7c02 */ /* 0x000fe20008000f00 */
[----:B-1---5:R-:W-:Y:S10]  /*85e0*/  ENDCOLLECTIVE ;  /* 0x000000000000791b */ /* 0x022ff40003800000 */
.L_x_146:
[----:B------:R-:W-:Y:S05]  /*85f0*/  BSYNC B0 ;  /* 0x0000000000007941 */ /* 0x000fea0003800000 */
.L_x_145:
[----:B------:R-:W-:Y:S01]  /*8600*/  PLOP3.LUT P0, PT, P6, PT, PT, 0x80, 0x8 ;  /* 0x000000000008781c */ /* 0x000fe2000370f070 */
[----:B------:R-:W-:-:S12]  /*8610*/  BRA `(.L_x_147) ;  /* 0xffffffac007c7947 */ /* 0x000fd8000383ffff */
.L_x_65:
[----:B-1----:R-:W-:-:S04]  /*8620*/  MOV R3, UR5 ;  /* 0x0000000500037c02 */ /* 0x002fc80008000f00 */
[----:B------:R1:W2:Y:S03]  /*8630*/  SYNCS.PHASECHK.TRANS64.TRYWAIT P0, [R3+URZ+0x8], R4 ;  /* 0x00000804030075a7 */ /* 0x0002a600080011ff */
[----:B--2---:R-:W-:Y:S05]  /*8640*/  @!P0 NANOSLEEP.SYNCS 0x989680 ;  /* 0x009896800000895d */ /* 0x004fea0003900000 */
[----:B------:R-:W2:Y:S02]  /*8650*/  @!P0 SYNCS.PHASECHK.TRANS64 P0, [R3+URZ+0x8], R4 ;  /* 0x00000804030085a7 */ /* 0x000ea400080010ff */
[----:B--2---:R-:W-:Y:S05]  /*8660*/  @!P0 BRA `(.L_x_65) ;  /* 0xfffffffc00ec8947 */ /* 0x004fea000383ffff */
[----:B------:R-:W-:Y:S05]  /*8670*/  BRA `(.L_x_64) ;  /* 0xffffffac00807947 */ /* 0x000fea000383ffff */
.L_x_66:
[----:B-1----:R1:W2:Y:S02]  /*8680*/  SYNCS.PHASECHK.TRANS64.TRYWAIT P0, [R0+URZ+0x70], R5 ;  /* 0x00007005000075a7 */ /* 0x0022a400080011ff */
[----:B--2---:R-:W-:Y:S05]  /*8690*/  @!P0 NANOSLEEP.SYNCS 0x989680 ;  /* 0x009896800000895d */ /* 0x004fea0003900000 */
[----:B------:R-:W2:Y:S02]  /*86a0*/  @!P0 SYNCS.PHASECHK.TRANS64 P0, [R0+URZ+0x70], R5 ;  /* 0x00007005000085a7 */ /* 0x000ea400080010ff */
[----:B--2---:R-:W-:Y:S05]  /*86b0*/  @!P0 BRA `(.L_x_66) ;  /* 0xfffffffc00f08947 */ /* 0x004fea000383ffff */
[----:B------:R-:W-:Y:S05]  /*86c0*/  BRA `(.L_x_148) ;  /* 0xffffffb0005c7947 */ /* 0x000fea000383ffff */
.L_x_68:
[----:B------:R-:W-:-:S07]  /*86d0*/  MOV R0, UR23 ;  /* 0x0000001700007c02 */ /* 0x000fce0008000f00 */
.L_x_149:
[----:B-1----:R1:W2:Y:S02]  /*86e0*/  SYNCS.PHASECHK.TRANS64.TRYWAIT P0, [R0+URZ+0xb0], R5 ;  /* 0x0000b005000075a7 */ /* 0x0022a400080011ff */
[----:B--2---:R-:W-:Y:S05]  /*86f0*/  @!P0 NANOSLEEP.SYNCS 0x989680 ;  /* 0x009896800000895d */ /* 0x004fea0003900000 */
[----:B------:R-:W2:Y:S02]  /*8700*/  @!P0 SYNCS.PHASECHK.TRANS64 P0, [R0+URZ+0xb0], R5 ;  /* 0x0000b005000085a7 */ /* 0x000ea400080010ff */
[----:B--2---:R-:W-:Y:S05]  /*8710*/  @!P0 BRA `(.L_x_149) ;  /* 0xfffffffc00f08947 */ /* 0x004fea000383ffff */
[----:B------:R-:W-:Y:S05]  /*8720*/  BRA `(.L_x_150) ;  /* 0xffffffb000a87947 */ /* 0x000fea000383ffff */
.L_x_71:
[----:B------:R-:W-:Y:S07]  /*8730*/  MOV R0, UR5 ;  /* 0x0000000500007c02 */ /* 0x000fee0008000f00 */
.L_x_151:
[----:B-1----:R1:W2:Y:S02]  /*8740*/  SYNCS.PHASECHK.TRANS64.TRYWAIT P0, [R0+URZ], R5 ;  /* 0x00000005000075a7 */ /* 0x0022a400080011ff */
[----:B--2---:R-:W-:Y:S05]  /*8750*/  @!P0 NANOSLEEP.SYNCS 0x989680 ;  /* 0x009896800000895d */ /* 0x004fea0003900000 */
[----:B------:R-:W2:Y:S02]  /*8760*/  @!P0 SYNCS.PHASECHK.TRANS64 P0, [R0+URZ], R5 ;  /* 0x00000005000085a7 */ /* 0x000ea400080010ff */
[----:B--2---:R-:W-:Y:S05]  /*8770*/  @!P0 BRA `(.L_x_151) ;  /* 0xfffffffc00f08947 */ /* 0x004fea000383ffff */
[----:B------:R-:W-:Y:S05]  /*8780*/  BRA `(.L_x_70) ;  /* 0xffffffb000bc7947 */ /* 0x000fea000383ffff */
.L_x_75:
[----:B-1----:R-:W-:-:S07]  /*8790*/  MOV R0, UR4 ;  /* 0x0000000400007c02 */ /* 0x002fce0008000f00 */
.L_x_152:
[----:B-1----:R1:W2:Y:S02]  /*87a0*/  SYNCS.PHASECHK.TRANS64.TRYWAIT P0, [R0+URZ], R3 ;  /* 0x00000003000075a7 */ /* 0x0022a400080011ff */
[----:B--2---:R-:W-:Y:S05]  /*87b0*/  @!P0 NANOSLEEP.SYNCS 0x989680 ;  /* 0x009896800000895d */ /* 0x004fea0003900000 */
[----:B------:R-:W2:Y:S02]  /*87c0*/  @!P0 SYNCS.PHASECHK.TRANS64 P0, [R0+URZ], R3 ;  /* 0x00000003000085a7 */ /* 0x000ea400080010ff */
[----:B--2---:R-:W-:Y:S05]  /*87d0*/  @!P0 BRA `(.L_x_152) ;  /* 0xfffffffc00f08947 */ /* 0x004fea000383ffff */
[----:B------:R-:W-:Y:S05]  /*87e0*/  BRA `(.L_x_153) ;  /* 0xffffffb400887947 */ /* 0x000fea000383ffff */
.L_x_76:
[----:B------:R-:W-:-:S07]  /*87f0*/  MOV R0, UR5 ;  /* 0x0000000500007c02 */ /* 0x000fce0008000f00 */
.L_x_154:
[----:B-1----:R1:W2:Y:S02]  /*8800*/  SYNCS.PHASECHK.TRANS64.TRYWAIT P0, [R0+URZ], R3 ;  /* 0x00000003000075a7 */ /* 0x0022a400080011ff */
[----:B--2---:R-:W-:Y:S05]  /*8810*/  @!P0 NANOSLEEP.SYNCS 0x989680 ;  /* 0x009896800000895d */ /* 0x004fea0003900000 */
[----:B------:R-:W2:Y:S02]  /*8820*/  @!P0 SYNCS.PHASECHK.TRANS64 P0, [R0+URZ], R3 ;  /* 0x00000003000085a7 */ /* 0x000ea400080010ff */
[----:B--2---:R-:W-:Y:S05]  /*8830*/  @!P0 BRA `(.L_x_154) ;  /* 0xfffffffc00f08947 */ /* 0x004fea000383ffff */
[----:B------:R-:W-:Y:S05]  /*8840*/  BRA `(.L_x_155) ;  /* 0xffffffb400947947 */ /* 0x000fea000383ffff */
.L_x_77:
[----:B------:R-:W-:-:S07]  /*8850*/  MOV R0, UR5 ;  /* 0x0000000500007c02 */ /* 0x000fce0008000f00 */
.L_x_156:
[----:B-1----:R1:W2:Y:S02]  /*8860*/  SYNCS.PHASECHK.TRANS64.TRYWAIT P0, [R0+URZ], R3 ;  /* 0x00000003000075a7 */ /* 0x0022a400080011ff */
[----:B--2---:R-:W-:Y:S05]  /*8870*/  @!P0 NANOSLEEP.SYNCS 0x989680 ;  /* 0x009896800000895d */ /* 0x004fea0003900000 */
[----:B------:R-:W2:Y:S02]  /*8880*/  @!P0 SYNCS.PHASECHK.TRANS64 P0, [R0+URZ], R3 ;  /* 0x00000003000085a7 */ /* 0x000ea400080010ff */
[----:B--2---:R-:W-:Y:S05]  /*8890*/  @!P0 BRA `(.L_x_156) ;  /* 0xfffffffc00f08947 */ /* 0x004fea000383ffff */
[----:B------:R-:W-:Y:S05]  /*88a0*/  BRA `(.L_x_157) ;  /* 0xffffffb400a07947 */ /* 0x000fea000383ffff */
.L_x_80:
[----:B------:R-:W-:-:S07]  /*88b0*/  MOV R0, UR17 ;  /* 0x0000001100007c02 */ /* 0x000fce0008000f00 */
.L_x_158:
[----:B-1----:R1:W2:Y:S02]  /*88c0*/  SYNCS.PHASECHK.TRANS64.TRYWAIT P1, [R0+URZ+0xf0], R3 ;  /* 0x0000f003000075a7 */ /* 0x0022a400080211ff */
[----:B--2---:R-:W-:Y:S05]  /*88d0*/  @!P1 NANOSLEEP.SYNCS 0x989680 ;  /* 0x009896800000995d */ /* 0x004fea0003900000 */
[----:B------:R-:W2:Y:S02]  /*88e0*/  @!P1 SYNCS.PHASECHK.TRANS64 P1, [R0+URZ+0xf0], R3 ;  /* 0x0000f003000095a7 */ /* 0x000ea400080210ff */
[----:B--2---:R-:W-:Y:S05]  /*88f0*/  @!P1 BRA `(.L_x_158) ;  /* 0xfffffffc00f09947 */ /* 0x004fea000383ffff */
[----:B------:R-:W-:Y:S05]  /*8900*/  BRA `(.L_x_159) ;  /* 0xffffffb400ec7947 */ /* 0x000fea000383ffff */
.L_x_85:
[----:B--2---:R2:W4:Y:S02]  /*8910*/  SYNCS.PHASECHK.TRANS64.TRYWAIT P0, [R12+URZ+0x70], R9 ;  /* 0x000070090c0075a7 */ /* 0x00452400080011ff */
[----:B----4-:R-:W-:Y:S05]  /*8920*/  @!P0 NANOSLEEP.SYNCS 0x989680 ;  /* 0x009896800000895d */ /* 0x010fea0003900000 */
[----:B------:R-:W4:Y:S02]  /*8930*/  @!P0 SYNCS.PHASECHK.TRANS64 P0, [R12+URZ+0x70], R9 ;  /* 0x000070090c0085a7 */ /* 0x000f2400080010ff */
[----:B----4-:R-:W-:Y:S05]  /*8940*/  @!P0 BRA `(.L_x_85) ;  /* 0xfffffffc00f08947 */ /* 0x010fea000383ffff */
[----:B------:R-:W-:Y:S05]  /*8950*/  BRA `(.L_x_160) ;  /* 0xffffffbc00087947 */ /* 0x000fea000383ffff */
.L_x_88:
[----:B------:R-:W-:Y:S07]  /*8960*/  MOV R0, UR24 ;  /* 0x0000001800007c02 */ /* 0x000fee0008000f00 */
.L_x_161:
[----:B--2---:R2:W3:Y:S02]  /*8970*/  SYNCS.PHASECHK.TRANS64.TRYWAIT P2, [R0+URZ+0x68], R9 ;  /* 0x00006809000075a7 */ /* 0x0044e400080411ff */
[----:B---3--:R-:W-:Y:S05]  /*8980*/  @!P2 NANOSLEEP.SYNCS 0x989680 ;  /* 0x009896800000a95d */ /* 0x008fea0003900000 */
[----:B------:R-:W3:Y:S02]  /*8990*/  @!P2 SYNCS.PHASECHK.TRANS64 P2, [R0+URZ+0x68], R9 ;  /* 0x000068090000a5a7 */ /* 0x000ee400080410ff */
[----:B---3--:R-:W-:Y:S05]  /*89a0*/  @!P2 BRA `(.L_x_161) ;  /* 0xfffffffc00f0a947 */ /* 0x008fea000383ffff */
[----:B------:R-:W-:Y:S05]  /*89b0*/  BRA `(.L_x_87) ;  /* 0xffffffc0006c7947 */ /* 0x000fea000383ffff */
.L_x_91:
[----:B------:R-:W-:Y:S07]  /*89c0*/  MOV R0, UR4 ;  /* 0x0000000400007c02 */ /* 0x000fee0008000f00 */
.L_x_162:
[----:B--2---:R2:W3:Y:S02]  /*89d0*/  SYNCS.PHASECHK.TRANS64.TRYWAIT P0, [R0+URZ+0x48], R9 ;  /* 0x00004809000075a7 */ /* 0x0044e400080011ff */
[----:B---3--:R-:W-:Y:S05]  /*89e0*/  @!P0 NANOSLEEP.SYNCS 0x989680 ;  /* 0x009896800000895d */ /* 0x008fea0003900000 */
[----:B------:R-:W3:Y:S02]  /*89f0*/  @!P0 SYNCS.PHASECHK.TRANS64 P0, [R0+URZ+0x48], R9 ;  /* 0x00004809000085a7 */ /* 0x000ee400080010ff */
[----:B---3--:R-:W-:Y:S05]  /*8a00*/  @!P0 BRA `(.L_x_162) ;  /* 0xfffffffc00f08947 */ /* 0x008fea000383ffff */
[----:B------:R-:W-:Y:S05]  /*8a10*/  BRA `(.L_x_163) ;  /* 0xffffffc000cc7947 */ /* 0x000fea000383ffff */
.L_x_92:
[----:B------:R-:W-:Y:S07]  /*8a20*/  MOV R9, UR5 ;  /* 0x0000000500097c02 */ /* 0x000fee0008000f00 */
.L_x_164:
[----:B--2---:R2:W3:Y:S02]  /*8a30*/  SYNCS.PHASECHK.TRANS64.TRYWAIT P0, [R9+URZ+0x48], R0 ;  /* 0x00004800090075a7 */ /* 0x0044e400080011ff */
[----:B---3--:R-:W-:Y:S05]  /*8a40*/  @!P0 NANOSLEEP.SYNCS 0x989680 ;  /* 0x009896800000895d */ /* 0x008fea0003900000 */
[----:B------:R-:W3:Y:S02]  /*8a50*/  @!P0 SYNCS.PHASECHK.TRANS64 P0, [R9+URZ+0x48], R0 ;  /* 0x00004800090085a7 */ /* 0x000ee400080010ff */
[----:B---3--:R-:W-:Y:S05]  /*8a60*/  @!P0 BRA `(.L_x_164) ;  /* 0xfffffffc00f08947 */ /* 0x008fea000383ffff */
[----:B------:R-:W-:Y:S05]  /*8a70*/  BRA `(.L_x_165) ;  /* 0xffffffc4002c7947 */ /* 0x000fea000383ffff */
.L_x_94:
[----:B------:R-:W-:-:S07]  /*8a80*/  MOV R0, UR4 ;  /* 0x0000000400007c02 */ /* 0x000fce0008000f00 */
.L_x_166:
[----:B--2---:R2:W3:Y:S02]  /*8a90*/  SYNCS.PHASECHK.TRANS64.TRYWAIT P0, [R0+URZ], R3 ;  /* 0x00000003000075a7 */ /* 0x0044e400080011ff */
[----:B---3--:R-:W-:Y:S05]  /*8aa0*/  @!P0 NANOSLEEP.SYNCS 0x989680 ;  /* 0x009896800000895d */ /* 0x008fea0003900000 */
[----:B------:R-:W3:Y:S02]  /*8ab0*/  @!P0 SYNCS.PHASECHK.TRANS64 P0, [R0+URZ], R3 ;  /* 0x00000003000085a7 */ /* 0x000ee400080010ff */
[----:B---3--:R-:W-:Y:S05]  /*8ac0*/  @!P0 BRA `(.L_x_166) ;  /* 0xfffffffc00f08947 */ /* 0x008fea000383ffff */
[----:B------:R-:W-:Y:S05]  /*8ad0*/  BRA `(.L_x_167) ;  /* 0xffffffc400c07947 */ /* 0x000fea000383ffff */
.L_x_95:
[----:B------:R-:W-:-:S07]  /*8ae0*/  MOV R0, UR5 ;  /* 0x0000000500007c02 */ /* 0x000fce0008000f00 */
.L_x_168:
[----:B--2---:R2:W3:Y:S02]  /*8af0*/  SYNCS.PHASECHK.TRANS64.TRYWAIT P0, [R0+URZ], R3 ;  /* 0x00000003000075a7 */ /* 0x0044e400080011ff */
[----:B---3--:R-:W-:Y:S05]  /*8b00*/  @!P0 NANOSLEEP.SYNCS 0x989680 ;  /* 0x009896800000895d */ /* 0x008fea0003900000 */
[----:B------:R-:W3:Y:S02]  /*8b10*/  @!P0 SYNCS.PHASECHK.TRANS64 P0, [R0+URZ], R3 ;  /* 0x00000003000085a7 */ /* 0x000ee400080010ff */
[----:B---3--:R-:W-:Y:S05]  /*8b20*/  @!P0 BRA `(.L_x_168) ;  /* 0xfffffffc00f08947 */ /* 0x008fea000383ffff */
[----:B------:R-:W-:Y:S05]  /*8b30*/  BRA `(.L_x_169) ;  /* 0xffffffc400cc7947 */ /* 0x000fea000383ffff */
.L_x_97:
[----:B-1----:R1:W2:Y:S02]  /*8b40*/  SYNCS.PHASECHK.TRANS64.TRYWAIT P0, [R3+URZ+0x70], R0 ;  /* 0x00007000030075a7 */ /* 0x0022a400080011ff */
[----:B--2---:R-:W-:Y:S05]  /*8b50*/  @!P0 NANOSLEEP.SYNCS 0x989680 ;  /* 0x009896800000895d */ /* 0x004fea0003900000 */
[----:B------:R-:W2:Y:S02]  /*8b60*/  @!P0 SYNCS.PHASECHK.TRANS64 P0, [R3+URZ+0x70], R0 ;  /* 0x00007000030085a7 */ /* 0x000ea400080010ff */
[----:B--2---:R-:W-:Y:S05]  /*8b70*/  @!P0 BRA `(.L_x_97) ;  /* 0xfffffffc00f08947 */ /* 0x004fea000383ffff */
[----:B------:R-:W-:Y:S05]  /*8b80*/  BRA `(.L_x_170) ;  /* 0xffffffc800b47947 */ /* 0x000fea000383ffff */
.L_x_107:
[----:B-1----:R1:W2:Y:S02]  /*8b90*/  SYNCS.PHASECHK.TRANS64.TRYWAIT P1, [R0+URZ+0x30], R3 ;  /* 0x00003003000075a7 */ /* 0x0022a400080211ff */
[----:B--2---:R-:W-:Y:S05]  /*8ba0*/  @!P1 NANOSLEEP.SYNCS 0x989680 ;  /* 0x009896800000995d */ /* 0x004fea0003900000 */
[----:B------:R-:W2:Y:S02]  /*8bb0*/  @!P1 SYNCS.PHASECHK.TRANS64 P1, [R0+URZ+0x30], R3 ;  /* 0x00003003000095a7 */ /* 0x000ea400080210ff */
[----:B--2---:R-:W-:Y:S05]  /*8bc0*/  @!P1 BRA `(.L_x_107) ;  /* 0xfffffffc00f09947 */ /* 0x004fea000383ffff */
[----:B------:R-:W-:Y:S05]  /*8bd0*/  BRA `(.L_x_106) ;  /* 0xffffffd8004c7947 */ /* 0x000fea000383ffff */
.L_x_109:
[----:B-1----:R1:W4:Y:S02]  /*8be0*/  SYNCS.PHASECHK.TRANS64.TRYWAIT P0, [R89+URZ+0x90], R2 ;  /* 0x00009002590075a7 */ /* 0x00232400080011ff */
[----:B----4-:R-:W-:Y:S05]  /*8bf0*/  @!P0 NANOSLEEP.SYNCS 0x989680 ;  /* 0x009896800000895d */ /* 0x010fea0003900000 */
[----:B------:R-:W4:Y:S02]  /*8c00*/  @!P0 SYNCS.PHASECHK.TRANS64 P0, [R89+URZ+0x90], R2 ;  /* 0x00009002590085a7 */ /* 0x000f2400080010ff */
[----:B----4-:R-:W-:Y:S05]  /*8c10*/  @!P0 BRA `(.L_x_109) ;  /* 0xfffffffc00f08947 */ /* 0x010fea000383ffff */
[----:B------:R-:W-:Y:S05]  /*8c20*/  BRA `(.L_x_108) ;  /* 0xffffffd800847947 */ /* 0x000fea000383ffff */
.L_x_120:
[----:B---3--:R3:W4:Y:S02]  /*8c30*/  SYNCS.PHASECHK.TRANS64.TRYWAIT P0, [R3+URZ+0x30], R4 ;  /* 0x00003004030075a7 */ /* 0x00872400080011ff */
[----:B----4-:R-:W-:Y:S05]  /*8c40*/  @!P0 NANOSLEEP.SYNCS 0x989680 ;  /* 0x009896800000895d */ /* 0x010fea0003900000 */
[----:B------:R-:W4:Y:S02]  /*8c50*/  @!P0 SYNCS.PHASECHK.TRANS64 P0, [R3+URZ+0x30], R4 ;  /* 0x00003004030085a7 */ /* 0x000f2400080010ff */
[----:B----4-:R-:W-:Y:S05]  /*8c60*/  @!P0 BRA `(.L_x_120) ;  /* 0xfffffffc00f08947 */ /* 0x010fea000383ffff */
[----:B------:R-:W-:Y:S05]  /*8c70*/  BRA `(.L_x_119) ;  /* 0xffffffe400747947 */ /* 0x000fea000383ffff */
        .weak           $__internal_0_$__cuda_sm10x_tcgen05_guardrail_trap_col_being_dealloced_not_returned_by_alloc
        .type           $__internal_0_$__cuda_sm10x_tcgen05_guardrail_trap_col_being_dealloced_not_returned_by_alloc,@function
        .size           $__internal_0_$__cuda_sm10x_tcgen05_guardrail_trap_col_being_dealloced_not_returned_by_alloc,($__internal_1_$__cuda_sm10x_tcgen05_guardrail_trap_phase_invalid_during_alloc - $__internal_0_$__cuda_sm10x_tcgen05_guardrail_trap_col_being_dealloced_not_returned_by_alloc)
$__internal_0_$__cuda_sm10x_tcgen05_guardrail_trap_col_being_dealloced_not_returned_by_alloc:
[----:B------:R-:W-:Y:S05]  /*8c80*/  BPT.TRAP 0x1 ;  /* 0x000000040000795c */ /* 0x000fea0000300000 */
[----:B------:R-:W-:-:S04]  /*8c90*/  HFMA2 R3, -RZ, RZ, 0, 0 ;  /* 0x00000000ff037431 */ /* 0x000fc800000001ff */
[----:B------:R-:W-:Y:S05]  /*8ca0*/  RET.REL.NODEC R2 `(_ZN7cutlass13device_kernelINS_4gemm6kernel13GemmUniversalIN4cute5tupleIJiiiiEEENS1_10collective13CollectiveMmaINS1_35MainloopSm100TmaUmmaWarpSpecializedILi3ELi2ELi4ENS5_IJNS4_1CILi2EEESB_NSA_ILi1EEEEEEEENS5_IJNSA_ILi256EEENSA_ILi64EEENSA_ILi32EEEEEENS_10bfloat16_tENS5_IJlSC_lEEESJ_SK_NS4_8TiledMMAINS4_8MMA_AtomIJNS4_26SM100_MMA_F16BF16_2x1SM_SSISJ_SJ_fLi256ELi64ELNS4_4UMMA5MajorE0ELSP_0ELNSO_7ScaleInE0ELSQ_0EEEEEENS4_6LayoutINS5_IJSC_SC_SC_EEENS5_IJNSA_ILi0EEESV_SV_EEEEENS5_IJNS4_10UnderscoreESY_SY_EEEEENS4_28SM100_TMA_2SM_LOAD_MULTICASTENS4_14ComposedLayoutINS4_7SwizzleILi2ELi4ELi3EEENS4_18smem_ptr_flag_bitsILi16EEENST_INS5_IJNSA_ILi8EEESH_EEENS5_IJSH_SC_EEEEEEEvNS4_8identityENS4_18SM100_TMA_2SM_LOADES1B_vS1C_EENS_8epilogue10collective18CollectiveEpilogueINS1F_23Sm100TmaWarpSpecializedILi3ELi2ELi32ELb1ELb0EEEJNS5_IJNSA_ILi128EEESG_SH_EEENS5_IJNST_IS1K_SC_EENST_ISH_SC_EEEEESJ_SK_SJ_SK_NS1F_6fusion15FusionCallbacksIS1J_NS1P_17LinearCombinationISJ_fSJ_fLNS_15FloatRoundStyleE2EEES1L_S1O_JEEENS4_5SM1004TMEM4LOAD26SM100_TMEM_LOAD_32dp32b32xENS4_13SM90_TMA_LOADES1B_NS4_39AutoVectorizingCopyWithAssumedAlignmentILi128EEENS4_14SM90_TMA_STOREES1B_S21_S21_EEEvvEEEEvNT_6ParamsE) ;  /* 0xffffff7002d47950 */ /* 0x000fea0003c3ffff */
        .weak           $__internal_1_$__cuda_sm10x_tcgen05_guardrail_trap_phase_invalid_during_alloc
        .type           $__internal_1_$__cuda_sm10x_tcgen05_guardrail_trap_phase_invalid_during_alloc,@function
        .size           $__internal_1_$__cuda_sm10x_tcgen05_guardrail_trap_phase_invalid_during_alloc,($__internal_2_$__cuda_sm10x_tcgen05_guardrail_trap_unallocated_columns_being_dealloced - $__internal_1_$__cuda_sm10x_tcgen05_guardrail_trap_phase_invalid_during_alloc)
$__internal_1_$__cuda_sm10x_tcgen05_guardrail_trap_phase_invalid_during_alloc:
[----:B------:R-:W-:Y:S05]  /*8cb0*/  BPT.TRAP 0x1 ;  /* 0x000000040000795c */ /* 0x000fea0000300000 */
[----:B------:R-:W-:-:S04]  /*8cc0*/  MOV R5, 0x0 ;  /* 0x0000000000057802 */ /* 0x000fc80000000f00 */
[----:B------:R-:W-:Y:S05]  /*8cd0*/  RET.REL.NODEC R4 `(_ZN7cutlass13device_kernelINS_4gemm6kernel13GemmUniversalIN4cute5tupleIJiiiiEEENS1_10collective13CollectiveMmaINS1_35MainloopSm100TmaUmmaWarpSpecializedILi3ELi2ELi4ENS5_IJNS4_1CILi2EEESB_NSA_ILi1EEEEEEEENS5_IJNSA_ILi256EEENSA_ILi64EEENSA_ILi32EEEEEENS_10bfloat16_tENS5_IJlSC_lEEESJ_SK_NS4_8TiledMMAINS4_8MMA_AtomIJNS4_26SM100_MMA_F16BF16_2x1SM_SSISJ_SJ_fLi256ELi64ELNS4_4UMMA5MajorE0ELSP_0ELNSO_7ScaleInE0ELSQ_0EEEEEENS4_6LayoutINS5_IJSC_SC_SC_EEENS5_IJNSA_ILi0EEESV_SV_EEEEENS5_IJNS4_10UnderscoreESY_SY_EEEEENS4_28SM100_TMA_2SM_LOAD_MULTICASTENS4_14ComposedLayoutINS4_7SwizzleILi2ELi4ELi3EEENS4_18smem_ptr_flag_bitsILi16EEENST_INS5_IJNSA_ILi8EEESH_EEENS5_IJSH_SC_EEEEEEEvNS4_8identityENS4_18SM100_TMA_2SM_LOADES1B_vS1C_EENS_8epilogue10collective18CollectiveEpilogueINS1F_23Sm100TmaWarpSpecializedILi3ELi2ELi32ELb1ELb0EEEJNS5_IJNSA_ILi128EEESG_SH_EEENS5_IJNST_IS1K_SC_EENST_ISH_SC_EEEEESJ_SK_SJ_SK_NS1F_6fusion15FusionCallbacksIS1J_NS1P_17LinearCombinationISJ_fSJ_fLNS_15FloatRoundStyleE2EEES1L_S1O_JEEENS4_5SM1004TMEM4LOAD26SM100_TMEM_LOAD_32dp32b32xENS4_13SM90_TMA_LOADES1B_NS4_39AutoVectorizingCopyWithAssumedAlignmentILi128EEENS4_14SM90_TMA_STOREES1B_S21_S21_EEEvvEEEEvNT_6ParamsE) ;  /* 0xffffff7004c87950 */ /* 0x000fea0003c3ffff */
        .weak           $__internal_2_$__cuda_sm10x_tcgen05_guardrail_trap_unallocated_columns_being_dealloced
        .type           $__internal_2_$__cuda_sm10x_tcgen05_guardrail_trap_unallocated_columns_being_dealloced,@function
        .size           $__internal_2_$__cuda_sm10x_tcgen05_guardrail_trap_unallocated_columns_being_dealloced,(.L_x_172 - $__internal_2_$__cuda_sm10x_tcgen05_guardrail_trap_unallocated_columns_being_dealloced)
$__internal_2_$__cuda_sm10x_tcgen05_guardrail_trap_unallocated_columns_being_dealloced:
[----:B------:R-:W-:Y:S05]  /*8ce0*/  BPT.TRAP 0x1 ;  /* 0x000000040000795c */ /* 0x000fea0000300000 */
[----:B------:R-:W-:-:S04]  /*8cf0*/  HFMA2 R3, -RZ, RZ, 0, 0 ;  /* 0x00000000ff037431 */ /* 0x000fc800000001ff */
[----:B------:R-:W-:Y:S05]  /*8d00*/  RET.REL.NODEC R2 `(_ZN7cutlass13device_kernelINS_4gemm6kernel13GemmUniversalIN4cute5tupleIJiiiiEEENS1_10collective13CollectiveMmaINS1_35MainloopSm100TmaUmmaWarpSpecializedILi3ELi2ELi4ENS5_IJNS4_1CILi2EEESB_NSA_ILi1EEEEEEEENS5_IJNSA_ILi256EEENSA_ILi64EEENSA_ILi32EEEEEENS_10bfloat16_tENS5_IJlSC_lEEESJ_SK_NS4_8TiledMMAINS4_8MMA_AtomIJNS4_26SM100_MMA_F16BF16_2x1SM_SSISJ_SJ_fLi256ELi64ELNS4_4UMMA5MajorE0ELSP_0ELNSO_7ScaleInE0ELSQ_0EEEEEENS4_6LayoutINS5_IJSC_SC_SC_EEENS5_IJNSA_ILi0EEESV_SV_EEEEENS5_IJNS4_10UnderscoreESY_SY_EEEEENS4_28SM100_TMA_2SM_LOAD_MULTICASTENS4_14ComposedLayoutINS4_7SwizzleILi2ELi4ELi3EEENS4_18smem_ptr_flag_bitsILi16EEENST_INS5_IJNSA_ILi8EEESH_EEENS5_IJSH_SC_EEEEEEEvNS4_8identityENS4_18SM100_TMA_2SM_LOADES1B_vS1C_EENS_8epilogue10collective18CollectiveEpilogueINS1F_23Sm100TmaWarpSpecializedILi3ELi2ELi32ELb1ELb0EEEJNS5_IJNSA_ILi128EEESG_SH_EEENS5_IJNST_IS1K_SC_EENST_ISH_SC_EEEEESJ_SK_SJ_SK_NS1F_6fusion15FusionCallbacksIS1J_NS1P_17LinearCombinationISJ_fSJ_fLNS_15FloatRoundStyleE2EEES1L_S1O_JEEENS4_5SM1004TMEM4LOAD26SM100_TMEM_LOAD_32dp32b32xENS4_13SM90_TMA_LOADES1B_NS4_39AutoVectorizingCopyWithAssumedAlignmentILi128EEENS4_14SM90_TMA_STOREES1B_S21_S21_EEEvvEEEEvNT_6ParamsE) ;  /* 0xffffff7002bc7950 */ /* 0x000fea0003c3ffff */
.L_x_171:
[----:B------:R-:W-:-:S00]  /*8d10*/  BRA `(.L_x_171) ;  /* 0xfffffffc00fc7947 */ /* 0x000fc0000383ffff */
[----:B------:R-:W-:-:S00]  /*8d20*/  NOP ;  /* 0x0000000000007918 */ /* 0x000fc00000000000 */
        /* <DEDUP_REMOVED lines=13> */
.L_x_172:


//--------------------- .nv.global.init           --------------------------
	.section	.nv.global.init,"aw",@progbits
.nv.global.init:
	.type		$str$27,@object
	.size		$str$27,($str$28 - $str$27)
$str$27:
        /*0000*/ 	.byte	0x28, 0x61, 0x64, 0x64, 0x72, 0x65, 0x73, 0x73, 0x20, 0x26, 0x20, 0x6d, 0x61, 0x73, 0x6b, 0x29
        /*0010*/ 	.byte	0x20, 0x3d, 0x3d, 0x20, 0x30, 0x00
	.type		$str$28,@object
	.size		$str$28,($str$26 - $str$28)
$str$28:
        /*0016*/ 	.byte	0x2f, 0x74, 0x6d, 0x70, 0x2f, 0x63, 0x75, 0x74, 0x6c, 0x61, 0x73, 0x73, 0x5f, 0x73, 0x77, 0x65
        /*0026*/ 	.byte	0x65, 0x70, 0x5f, 0x73, 0x72, 0x63, 0x2f, 0x69, 0x6e, 0x63, 0x6c, 0x75, 0x64, 0x65, 0x2f, 0x63
        /*0036*/ 	.byte	0x75, 0x74, 0x65, 0x2f, 0x70, 0x6f, 0x69, 0x6e, 0x74, 0x65, 0x72, 0x5f, 0x66, 0x6c, 0x61, 0x67
        /*0046*/ 	.byte	0x67, 0x65, 0x64, 0x2e, 0x68, 0x70, 0x70, 0x00
	.type		$str$26,@object
	.size		$str$26,($str$25 - $str$26)
$str$26:
        /*004e*/ 	.byte	0x2f, 0x74, 0x6d, 0x70, 0x2f, 0x63, 0x75, 0x74, 0x6c, 0x61, 0x73, 0x73, 0x5f, 0x73, 0x77, 0x65
        /*005e*/ 	.byte	0x65, 0x70, 0x5f, 0x73, 0x72, 0x63, 0x2f, 0x69, 0x6e, 0x63, 0x6c, 0x75, 0x64, 0x65, 0x2f, 0x63
        /*006e*/ 	.byte	0x75, 0x74, 0x65, 0x2f, 0x61, 0x74, 0x6f, 0x6d, 0x2f, 0x63, 0x6f, 0x70, 0x79, 0x5f, 0x74, 0x72
        /*007e*/ 	.byte	0x61, 0x69, 0x74, 0x73, 0x5f, 0x73, 0x6d, 0x31, 0x30, 0x30, 0x2e, 0x68, 0x70, 0x70, 0x00
	.type		$str$25,@object
	.size		$str$25,(__unnamed_1 - $str$25)
$str$25:
        /*008d*/ 	.byte	0x28, 0x28, 0x75, 0x69, 0x6e, 0x74, 0x33, 0x32, 0x5f, 0x74, 0x28, 0x74, 0x68, 0x72, 0x65, 0x61
        /*009d*/ 	.byte	0x64, 0x49, 0x64, 0x78, 0x2e, 0x78, 0x29, 0x20, 0x2f, 0x20, 0x33, 0x32, 0x29, 0x20, 0x25, 0x20
        /*00ad*/ 	.byte	0x34, 0x29, 0x20, 0x3d, 0x3d, 0x20, 0x28, 0x28, 0x28, 0x74, 0x6d, 0x65, 0x6d, 0x5f, 0x61, 0x64
        /*00bd*/ 	.byte	0x64, 0x72, 0x20, 0x3e, 0x3e, 0x20, 0x31, 0x36, 0x29, 0x20, 0x2f, 0x20, 0x33, 0x32, 0x29, 0x20
        /*00cd*/ 	.byte	0x25, 0x20, 0x34, 0x29, 0x00
	.type		__unnamed_1,@object
	.size		__unnamed_1,(__unnamed_2 - __unnamed_1)
__unnamed_1:
        /*00d2*/ 	.byte	0x61, 0x75, 0x74, 0x6f, 0x20, 0x63, 0x75, 0x74, 0x65, 0x3a, 0x3a, 0x61, 0x73, 0x5f, 0x70, 0x6f
        /* <DEDUP_REMOVED lines=24> */
        /*0262*/ 	.byte	0x34, 0x30, 0x39, 0x36, 0x3e, 0x3e, 0x3e, 0x3e, 0x5d, 0x00
	.type		__unnamed_2,@object
	.size		__unnamed_2,(.L_2 - __unnamed_2)
__unnamed_2:
        /* <DEDUP_REMOVED lines=42> */
        /*050c*/ 	.byte	0x3e, 0x3e, 0x5d, 0x00
.L_2:


//--------------------- .nv.shared._ZN7cutlass13device_kernelINS_4gemm6kernel13GemmUniversalIN4cute5tupleIJiiiiEEENS1_10collective13CollectiveMmaINS1_35MainloopSm100TmaUmmaWarpSpecializedILi3ELi2ELi4ENS5_IJNS4_1CILi2EEESB_NSA_ILi1EEEEEEEENS5_IJNSA_ILi256EEENSA_ILi64EEENSA_ILi32EEEEEENS_10bfloat16_tENS5_IJlSC_lEEESJ_SK_NS4_8TiledMMAINS4_8MMA_AtomIJNS4_26SM100_MMA_F16BF16_2x1SM_SSISJ_SJ_fLi256ELi64ELNS4_4UMMA5MajorE0ELSP_0ELNSO_7ScaleInE0ELSQ_0EEEEEENS4_6LayoutINS5_IJSC_SC_SC_EEENS5_IJNSA_ILi0EEESV_SV_EEEEENS5_IJNS4_10UnderscoreESY_SY_EEEEENS4_28SM100_TMA_2SM_LOAD_MULTICASTENS4_14ComposedLayoutINS4_7SwizzleILi2ELi4ELi3EEENS4_18smem_ptr_flag_bitsILi16EEENST_INS5_IJNSA_ILi8EEESH_EEENS5_IJSH_SC_EEEEEEEvNS4_8identityENS4_18SM100_TMA_2SM_LOADES1B_vS1C_EENS_8epilogue10collective18CollectiveEpilogueINS1F_23Sm100TmaWarpSpecializedILi3ELi2ELi32ELb1ELb0EEEJNS5_IJNSA_ILi128EEESG_SH_EEENS5_IJNST_IS1K_SC_EENST_ISH_SC_EEEEESJ_SK_SJ_SK_NS1F_6fusion15FusionCallbacksIS1J_NS1P_17LinearCombinationISJ_fSJ_fLNS_15FloatRoundStyleE2EEES1L_S1O_JEEENS4_5SM1004TMEM4LOAD26SM100_TMEM_LOAD_32dp32b32xENS4_13SM90_TMA_LOADES1B_NS4_39AutoVectorizingCopyWithAssumedAlignmentILi128EEENS4_14SM90_TMA_STOREES1B_S21_S21_EEEvvEEEEvNT_6ParamsE --------------------------
	.section	.nv.shared._ZN7cutlass13device_kernelINS_4gemm6kernel13GemmUniversalIN4cute5tupleIJiiiiEEENS1_10collective13CollectiveMmaINS1_35MainloopSm100TmaUmmaWarpSpecializedILi3ELi2ELi4ENS5_IJNS4_1CILi2EEESB_NSA_ILi1EEEEEEEENS5_IJNSA_ILi256EEENSA_ILi64EEENSA_ILi32EEEEEENS_10bfloat16_tENS5_IJlSC_lEEESJ_SK_NS4_8TiledMMAINS4_8MMA_AtomIJNS4_26SM100_MMA_F16BF16_2x1SM_SSISJ_SJ_fLi256ELi64ELNS4_4UMMA5MajorE0ELSP_0ELNSO_7ScaleInE0ELSQ_0EEEEEENS4_6LayoutINS5_IJSC_SC_SC_EEENS5_IJNSA_ILi0EEESV_SV_EEEEENS5_IJNS4_10UnderscoreESY_SY_EEEEENS4_28SM100_TMA_2SM_LOAD_MULTICASTENS4_14ComposedLayoutINS4_7SwizzleILi2ELi4ELi3EEENS4_18smem_ptr_flag_bitsILi16EEENST_INS5_IJNSA_ILi8EEESH_EEENS5_IJSH_SC_EEEEEEEvNS4_8identityENS4_18SM100_TMA_2SM_LOADES1B_vS1C_EENS_8epilogue10collective18CollectiveEpilogueINS1F_23Sm100TmaWarpSpecializedILi3ELi2ELi32ELb1ELb0EEEJNS5_IJNSA_ILi128EEESG_SH_EEENS5_IJNST_IS1K_SC_EENST_ISH_SC_EEEEESJ_SK_SJ_SK_NS1F_6fusion15FusionCallbacksIS1J_NS1P_17LinearCombinationISJ_fSJ_fLNS_15FloatRoundStyleE2EEES1L_S1O_JEEENS4_5SM1004TMEM4LOAD26SM100_TMEM_LOAD_32dp32b32xENS4_13SM90_TMA_LOADES1B_NS4_39AutoVectorizingCopyWithAssumedAlignmentILi128EEENS4_14SM90_TMA_STOREES1B_S21_S21_EEEvvEEEEvNT_6ParamsE,"aw",@nobits
	.sectionflags	@""
	.align	16
	.zero		1024


//--------------------- .nv.shared.reserved.0     --------------------------
	.section	.nv.shared.reserved.0,"aw",@nobits
	.weak		__nv_reservedSMEM_offset_0_alias
	.size		__nv_reservedSMEM_offset_0_alias, 0, 64
	.other		__nv_reservedSMEM_offset_0_alias,@"STO_CUDA_RESERVED_SHARED STV_DEFAULT"
__nv_reservedSMEM_offset_0_alias:
	.zero		0
.nv.shared.reserved.0:
	.zero		64
	.weak		__nv_reservedSMEM_tcgen05_partition
	.type		__nv_reservedSMEM_tcgen05_partition,@object
	.size		__nv_reservedSMEM_tcgen05_partition,(.L_0 - __nv_reservedSMEM_tcgen05_partition)
__nv_reservedSMEM_tcgen05_partition:
	.zero		32
.L_0:


//--------------------- .nv.global                --------------------------
	.section	.nv.global,"aw",@nobits
.nv.global:
	.type		_ZN39_INTERNAL_2682ee68_4_k_cu_455aff8e_81984cute1_E,@object
	.size		_ZN39_INTERNAL_2682ee68_4_k_cu_455aff8e_81984cute1_E,(_ZN39_INTERNAL_2682ee68_4_k_cu_455aff8e_81984cuda3std3__45__cpo6cbeginE - _ZN39_INTERNAL_2682ee68_4_k_cu_455aff8e_81984cute1_E)
_ZN39_INTERNAL_2682ee68_4_k_cu_455aff8e_81984cute1_E:
	.zero		1
	.type		_ZN39_INTERNAL_2682ee68_4_k_cu_455aff8e_81984cuda3std3__45__cpo6cbeginE,@object
	.size		_ZN39_INTERNAL_2682ee68_4_k_cu_455aff8e_81984cuda3std3__45__cpo6cbeginE,(_ZN39_INTERNAL_2682ee68_4_k_cu_455aff8e_81984cuda3std3__48in_placeE - _ZN39_INTERNAL_2682ee68_4_k_cu_455aff8e_81984cuda3std3__45__cpo6cbeginE)
_ZN39_INTERNAL_2682ee68_4_k_cu_455aff8e_81984cuda3std3__45__cpo6cbeginE:
	.zero		1
	.type		_ZN39_INTERNAL_2682ee68_4_k_cu_455aff8e_81984cuda3std3__48in_placeE,@object
	.size		_ZN39_INTERNAL_2682ee68_4_k_cu_455aff8e_81984cuda3std3__48in_placeE,(_ZN39_INTERNAL_2682ee68_4_k_cu_455aff8e_81984cuda3std6ranges3__45__cpo9iter_moveE - _ZN39_INTERNAL_2682ee68_4_k_cu_455aff8e_81984cuda3std3__48in_placeE)
_ZN39_INTERNAL_2682ee68_4_k_cu_455aff8e_81984cuda3std3__48in_placeE:
	.zero		1
	.type		_ZN39_INTERNAL_2682ee68_4_k_cu_455aff8e_81984cuda3std6ranges3__45__cpo9iter_moveE,@object
	.size		_ZN39_INTERNAL_2682ee68_4_k_cu_455aff8e_81984cuda3std6ranges3__45__cpo9iter_moveE,(_ZN39_INTERNAL_2682ee68_4_k_cu_455aff8e_81984cuda3std3__45__cpo5beginE - _ZN39_INTERNAL_2682ee68_4_k_cu_455aff8e_81984cuda3std6ranges3__45__cpo9iter_moveE)
_ZN39_INTERNAL_2682ee68_4_k_cu_455aff8e_81984cuda3std6ranges3__45__cpo9iter_moveE:
	.zero		1
	.type		_ZN39_INTERNAL_2682ee68_4_k_cu_455aff8e_81984cuda3std3__45__cpo5beginE,@object
	.size		_ZN39_INTERNAL_2682ee68_4_k_cu_455aff8e_81984cuda3std3__45__cpo5beginE,(_ZN39_INTERNAL_2682ee68_4_k_cu_455aff8e_81984cuda3std3__441_GLOBAL__N__2682ee68_4_k_cu_455aff8e_81986ignoreE - _ZN39_INTERNAL_2682ee68_4_k_cu_455aff8e_81984cuda3std3__45__cpo5beginE)
_ZN39_INTERNAL_2682ee68_4_k_cu_455aff8e_81984cuda3std3__45__cpo5beginE:
	.zero		1
	.type		_ZN39_INTERNAL_2682ee68_4_k_cu_455aff8e_81984cuda3std3__441_GLOBAL__N__2682ee68_4_k_cu_455aff8e_81986ignoreE,@object
	.size		_ZN39_INTERNAL_2682ee68_4_k_cu_455aff8e_81984cuda3std3__441_GLOBAL__N__2682ee68_4_k_cu_455aff8e_81986ignoreE,(_ZN39_INTERNAL_2682ee68_4_k_cu_455aff8e_81984cute7productE - _ZN39_INTERNAL_2682ee68_4_k_cu_455aff8e_81984cuda3std3__441_GLOBAL__N__2682ee68_4_k_cu_455aff8e_81986ignoreE)
_ZN39_INTERNAL_2682ee68_4_k_cu_455aff8e_81984cuda3std3__441_GLOBAL__N__2682ee68_4_k_cu_455aff8e_81986ignoreE:
	.zero		1
	.type		_ZN39_INTERNAL_2682ee68_4_k_cu_455aff8e_81984cute7productE,@object
	.size		_ZN39_INTERNAL_2682ee68_4_k_cu_455aff8e_81984cute7productE,(_ZN39_INTERNAL_2682ee68_4_k_cu_455aff8e_81984cuda3std3__45__cpo3endE - _ZN39_INTERNAL_2682ee68_4_k_cu_455aff8e_81984cute7productE)
_ZN39_INTERNAL_2682ee68_4_k_cu_455aff8e_81984cute7productE:
	.zero		1
	.type		_ZN39_INTERNAL_2682ee68_4_k_cu_455aff8e_81984cuda3std3__45__cpo3endE,@object
	.size		_ZN39_INTERNAL_2682ee68_4_k_cu_455aff8e_81984cuda3std3__45__cpo3endE,(_ZN39_INTERNAL_2682ee68_4_k_cu_455aff8e_81984cuda3std3__419piecewise_constructE - _ZN39_INTERNAL_2682ee68_4_k_cu_455aff8e_81984cuda3std3__45__cpo3endE)
_ZN39_INTERNAL_2682ee68_4_k_cu_455aff8e_81984cuda3std3__45__cpo3endE:
	.zero		1
	.type		_ZN39_INTERNAL_2682ee68_4_k_cu_455aff8e_81984cuda3std3__419piecewise_constructE,@object
	.size		_ZN39_INTERNAL_2682ee68_4_k_cu_455aff8e_81984cuda3std3__419piecewise_constructE,(_ZN39_INTERNAL_2682ee68_4_k_cu_455aff8e_81984cuda3std3__45__cpo4cendE - _ZN39_INTERNAL_2682ee68_4_k_cu_455aff8e_81984cuda3std3__419piecewise_constructE)
_ZN39_INTERNAL_2682ee68_4_k_cu_455aff8e_81984cuda3std3__419piecewise_constructE:
	.zero		1
	.type		_ZN39_INTERNAL_2682ee68_4_k_cu_455aff8e_81984cuda3std3__45__cpo4cendE,@object
	.size		_ZN39_INTERNAL_2682ee68_4_k_cu_455aff8e_81984cuda3std3__45__cpo4cendE,(_ZN39_INTERNAL_2682ee68_4_k_cu_455aff8e_81984cuda3std6ranges3__45__cpo4swapE - _ZN39_INTERNAL_2682ee68_4_k_cu_455aff8e_81984cuda3std3__45__cpo4cendE)
_ZN39_INTERNAL_2682ee68_4_k_cu_455aff8e_81984cuda3std3__45__cpo4cendE:
	.zero		1
	.type		_ZN39_INTERNAL_2682ee68_4_k_cu_455aff8e_81984cuda3std6ranges3__45__cpo4swapE,@object
	.size		_ZN39_INTERNAL_2682ee68_4_k_cu_455aff8e_81984cuda3std6ranges3__45__cpo4swapE,(.L_10 - _ZN39_INTERNAL_2682ee68_4_k_cu_455aff8e_81984cuda3std6ranges3__45__cpo4swapE)
_ZN39_INTERNAL_2682ee68_4_k_cu_455aff8e_81984cuda3std6ranges3__45__cpo4swapE:
	.zero		1
.L_10:


//--------------------- .nv.constant0._ZN7cutlass13device_kernelINS_4gemm6kernel13GemmUniversalIN4cute5tupleIJiiiiEEENS1_10collective13CollectiveMmaINS1_35MainloopSm100TmaUmmaWarpSpecializedILi3ELi2ELi4ENS5_IJNS4_1CILi2EEESB_NSA_ILi1EEEEEEEENS5_IJNSA_ILi256EEENSA_ILi64EEENSA_ILi32EEEEEENS_10bfloat16_tENS5_IJlSC_lEEESJ_SK_NS4_8TiledMMAINS4_8MMA_AtomIJNS4_26SM100_MMA_F16BF16_2x1SM_SSISJ_SJ_fLi256ELi64ELNS4_4UMMA5MajorE0ELSP_0ELNSO_7ScaleInE0ELSQ_0EEEEEENS4_6LayoutINS5_IJSC_SC_SC_EEENS5_IJNSA_ILi0EEESV_SV_EEEEENS5_IJNS4_10UnderscoreESY_SY_EEEEENS4_28SM100_TMA_2SM_LOAD_MULTICASTENS4_14ComposedLayoutINS4_7SwizzleILi2ELi4ELi3EEENS4_18smem_ptr_flag_bitsILi16EEENST_INS5_IJNSA_ILi8EEESH_EEENS5_IJSH_SC_EEEEEEEvNS4_8identityENS4_18SM100_TMA_2SM_LOADES1B_vS1C_EENS_8epilogue10collective18CollectiveEpilogueINS1F_23Sm100TmaWarpSpecializedILi3ELi2ELi32ELb1ELb0EEEJNS5_IJNSA_ILi128EEESG_SH_EEENS5_IJNST_IS1K_SC_EENST_ISH_SC_EEEEESJ_SK_SJ_SK_NS1F_6fusion15FusionCallbacksIS1J_NS1P_17LinearCombinationISJ_fSJ_fLNS_15FloatRoundStyleE2EEES1L_S1O_JEEENS4_5SM1004TMEM4LOAD26SM100_TMEM_LOAD_32dp32b32xENS4_13SM90_TMA_LOADES1B_NS4_39AutoVectorizingCopyWithAssumedAlignmentILi128EEENS4_14SM90_TMA_STOREES1B_S21_S21_EEEvvEEEEvNT_6ParamsE --------------------------
	.section	.nv.constant0._ZN7cutlass13device_kernelINS_4gemm6kernel13GemmUniversalIN4cute5tupleIJiiiiEEENS1_10collective13CollectiveMmaINS1_35MainloopSm100TmaUmmaWarpSpecializedILi3ELi2ELi4ENS5_IJNS4_1CILi2EEESB_NSA_ILi1EEEEEEEENS5_IJNSA_ILi256EEENSA_ILi64EEENSA_ILi32EEEEEENS_10bfloat16_tENS5_IJlSC_lEEESJ_SK_NS4_8TiledMMAINS4_8MMA_AtomIJNS4_26SM100_MMA_F16BF16_2x1SM_SSISJ_SJ_fLi256ELi64ELNS4_4UMMA5MajorE0ELSP_0ELNSO_7ScaleInE0ELSQ_0EEEEEENS4_6LayoutINS5_IJSC_SC_SC_EEENS5_IJNSA_ILi0EEESV_SV_EEEEENS5_IJNS4_10UnderscoreESY_SY_EEEEENS4_28SM100_TMA_2SM_LOAD_MULTICASTENS4_14ComposedLayoutINS4_7SwizzleILi2ELi4ELi3EEENS4_18smem_ptr_flag_bitsILi16EEENST_INS5_IJNSA_ILi8EEESH_EEENS5_IJSH_SC_EEEEEEEvNS4_8identityENS4_18SM100_TMA_2SM_LOADES1B_vS1C_EENS_8epilogue10collective18CollectiveEpilogueINS1F_23Sm100TmaWarpSpecializedILi3ELi2ELi32ELb1ELb0EEEJNS5_IJNSA_ILi128EEESG_SH_EEENS5_IJNST_IS1K_SC_EENST_ISH_SC_EEEEESJ_SK_SJ_SK_NS1F_6fusion15FusionCallbacksIS1J_NS1P_17LinearCombinationISJ_fSJ_fLNS_15FloatRoundStyleE2EEES1L_S1O_JEEENS4_5SM1004TMEM4LOAD26SM100_TMEM_LOAD_32dp32b32xENS4_13SM90_TMA_LOADES1B_NS4_39AutoVectorizingCopyWithAssumedAlignmentILi128EEENS4_14SM90_TMA_STOREES1B_S21_S21_EEEvvEEEEvNT_6ParamsE,"a",@progbits
	.sectionflags	@""
	.align	4
.nv.constant0._ZN7cutlass13device_kernelINS_4gemm6kernel13GemmUniversalIN4cute5tupleIJiiiiEEENS1_10collective13CollectiveMmaINS1_35MainloopSm100TmaUmmaWarpSpecializedILi3ELi2ELi4ENS5_IJNS4_1CILi2EEESB_NSA_ILi1EEEEEEEENS5_IJNSA_ILi256EEENSA_ILi64EEENSA_ILi32EEEEEENS_10bfloat16_tENS5_IJlSC_lEEESJ_SK_NS4_8TiledMMAINS4_8MMA_AtomIJNS4_26SM100_MMA_F16BF16_2x1SM_SSISJ_SJ_fLi256ELi64ELNS4_4UMMA5MajorE0ELSP_0ELNSO_7ScaleInE0ELSQ_0EEEEEENS4_6LayoutINS5_IJSC_SC_SC_EEENS5_IJNSA_ILi0EEESV_SV_EEEEENS5_IJNS4_10UnderscoreESY_SY_EEEEENS4_28SM100_TMA_2SM_LOAD_MULTICASTENS4_14ComposedLayoutINS4_7SwizzleILi2ELi4ELi3EEENS4_18smem_ptr_flag_bitsILi16EEENST_INS5_IJNSA_ILi8EEESH_EEENS5_IJSH_SC_EEEEEEEvNS4_8identityENS4_18SM100_TMA_2SM_LOADES1B_vS1C_EENS_8epilogue10collective18CollectiveEpilogueINS1F_23Sm100TmaWarpSpecializedILi3ELi2ELi32ELb1ELb0EEEJNS5_IJNSA_ILi128EEESG_SH_EEENS5_IJNST_IS1K_SC_EENST_ISH_SC_EEEEESJ_SK_SJ_SK_NS1F_6fusion15FusionCallbacksIS1J_NS1P_17LinearCombinationISJ_fSJ_fLNS_15FloatRoundStyleE2EEES1L_S1O_JEEENS4_5SM1004TMEM4LOAD26SM100_TMEM_LOAD_32dp32b32xENS4_13SM90_TMA_LOADES1B_NS4_39AutoVectorizingCopyWithAssumedAlignmentILi128EEENS4_14SM90_TMA_STOREES1B_S21_S21_EEEvvEEEEvNT_6ParamsE:
	.zero		2944


//--------------------- SYMBOLS --------------------------

	.type		.nv.reservedSmem.offset0,@object
	.size		.nv.reservedSmem.offset0,0x4
	.type		.nv.reservedSmem.cap,@object
	.size		.nv.reservedSmem.cap,0x4
	.type		__assertfail,@function
